// auto-generated by cutlass_sweep.sparse_gemm — config: {"arch": "sm_90", "cluster_m": 1, "cluster_n": 1, "dtype": "fp16", "tile_k": 128, "tile_m": 128, "tile_n": 64}
#include "cutlass/cutlass.h"
#include "cutlass/gemm/collective/collective_builder.hpp"
#include "cutlass/gemm/device/gemm_universal_adapter.h"
#include "cutlass/gemm/kernel/gemm_universal.hpp"
#include "cutlass/epilogue/collective/collective_builder.hpp"

using Elem = cutlass::half_t;
using Acc  = float;
using TileShape    = cute::Shape<cute::_128, cute::_64, cute::_128>;
using ClusterShape = cute::Shape<cute::_1, cute::_1, cute::_1>;

using CollectiveEpilogue = typename cutlass::epilogue::collective::CollectiveBuilder<
    cutlass::arch::Sm90, cutlass::arch::OpClassSparseTensorOp,
    TileShape, ClusterShape,
    cutlass::epilogue::collective::EpilogueTileAuto,
    Acc, Acc,
    Acc, cutlass::layout::ColumnMajor, 128 / cutlass::sizeof_bits<Acc>::value,
    Acc, cutlass::layout::ColumnMajor, 128 / cutlass::sizeof_bits<Acc>::value,
    cutlass::epilogue::collective::EpilogueScheduleAuto
  >::CollectiveOp;

using CollectiveMainloop = typename cutlass::gemm::collective::CollectiveBuilder<
    cutlass::arch::Sm90, cutlass::arch::OpClassSparseTensorOp,
    Elem, cutlass::layout::RowMajor, 128 / cutlass::sizeof_bits<Elem>::value,
    Elem, cutlass::layout::ColumnMajor, 128 / cutlass::sizeof_bits<Elem>::value,
    Acc,
    TileShape, ClusterShape,
    cutlass::gemm::collective::StageCountAutoCarveout<static_cast<int>(sizeof(typename CollectiveEpilogue::SharedStorage))>,
    cutlass::gemm::collective::KernelScheduleAuto
  >::CollectiveOp;

using GemmKernel = cutlass::gemm::kernel::GemmUniversal<
    cute::Shape<int,int,int,int>,
    CollectiveMainloop,
    CollectiveEpilogue
>;
using Gemm = cutlass::gemm::device::GemmUniversalAdapter<GemmKernel>;

auto* _anchor = &cutlass::device_kernel<GemmKernel>;


// ===== COMPILED SASS (sm_90a) =====

	.target	sm_90a

	.elftype	@"ET_EXEC"


//--------------------- .note.nv.tkinfo           --------------------------
	.section	.note.nv.tkinfo,"",@"SHT_NOTE"
	.sectionflags	@"SHF_NOTE_NV_TKINFO"
	.tkinfo
        /*0018*/ 	.word	0x00000002
        /*0030*/ 	.string	""
        /*0030*/ 	.string	"ptxas"
        /*0030*/ 	.string	"Cuda compilation tools, release 13.0, V13.0.88"
        /*0030*/ 	.string	"Build cuda_13.0.r13.0/compiler.36424714_0"
        /*0030*/ 	.string	"-arch sm_90a -m 64 "



//--------------------- .note.nv.cuinfo           --------------------------
	.section	.note.nv.cuinfo,"",@"SHT_NOTE"
	.sectionflags	@"SHF_NOTE_NV_CUINFO"
        /*0018*/ 	.short	0x0002
        /*001a*/ 	.short	0x005a
        /*001c*/ 	.short	0x0082
	.zero		2


//--------------------- .nv.info                  --------------------------
	.section	.nv.info,"",@"SHT_CUDA_INFO"
	.align	4


	//----- nvinfo : EIATTR_REGCOUNT
	.align		4
        /*0000*/ 	.byte	0x04, 0x2f
        /*0002*/ 	.short	(.L_12 - .L_11)
	.align		4
.L_11:
        /*0004*/ 	.word	index@(_ZN7cutlass13device_kernelINS_4gemm6kernel13GemmUniversalIN4cute5tupleIJiiiiEEENS1_10collective13CollectiveMmaINS1_40MainloopSm90TmaGmmaWarpSpecializedSparseILi6ENS5_IJNS4_1CILi1EEESB_SB_EEENS1_35KernelTmaWarpSpecializedCooperativeEEENS5_IJNSA_ILi128EEENSA_ILi64EEESF_EEENS_6half_tENS5_IJNS4_6LayoutINS5_IJiNS5_IJNSA_ILi2EEEiEEEiEEENS5_IJlNS5_IJSB_SK_EEElEEEEENSJ_INS5_IJNS5_IJNS5_IJNSA_ILi8EEESK_NSA_ILi4EEEEEEiEEENS5_IJNS5_IJNSA_ILi16EEESK_SR_EEEiEEEiEEENS5_IJNS5_IJNS5_IJSF_SU_NSA_ILi2048EEEEEENSA_ILi8192EEEEEENS5_IJNS5_IJSB_NSA_ILi1024EEENSA_ILi32EEEEEElEEElEEEEEEEESI_NS5_IJlSB_lEEENS4_8TiledMMAINS4_8MMA_AtomIJNS4_4SM904GMMA6SPARSE26GMMA_64x64x32_F32F16F16_SSILNS1D_5MajorE0ELS1G_0ELNS1D_7ScaleInE1ELS1H_1ELNS1D_9SparseSelE0EEEEEENSJ_INS5_IJSK_SB_SB_EEENS5_IJSB_NSA_ILi0EEES1M_EEEEENS5_IJNS4_10UnderscoreES1P_S1P_EEEEENS4_13SM90_TMA_LOADENS4_14ComposedLayoutINS4_7SwizzleILi3ELi4ELi3EEENS4_25smem_sparse_ptr_flag_bitsILi2ELi16EEENSJ_INS5_IJNS5_IJSB_SQ_EEENS5_IJSK_SG_EEEEEENS5_IJNS5_IJS1M_SF_EEESN_EEEEEEEvNS4_8identityES1S_NS1T_IS1V_NS4_18smem_ptr_flag_bitsILi16EEENSJ_INS5_IJSQ_SG_EEENS5_IJSG_SB_EEEEEEEvS25_EENS_8epilogue10collective6detail29Sm90TmaWarpSpecializedAdapterINS2E_15DefaultEpilogueIfNS5_IJSB_llEEES2I_NS2D_6thread17LinearCombinationIfLi1EffLNS2J_9ScaleType4KindE0ELNS_15FloatRoundStyleE2EfEENS1_15EpilogueDefaultEEEEEvvEEEEvNT_6ParamsE)
        /*0008*/ 	.word	0x000000a8


	//----- nvinfo : EIATTR_FRAME_SIZE
	.align		4
.L_12:
        /*000c*/ 	.byte	0x04, 0x11
        /*000e*/ 	.short	(.L_14 - .L_13)
	.align		4
.L_13:
        /*0010*/ 	.word	index@(_ZN7cutlass13device_kernelINS_4gemm6kernel13GemmUniversalIN4cute5tupleIJiiiiEEENS1_10collective13CollectiveMmaINS1_40MainloopSm90TmaGmmaWarpSpecializedSparseILi6ENS5_IJNS4_1CILi1EEESB_SB_EEENS1_35KernelTmaWarpSpecializedCooperativeEEENS5_IJNSA_ILi128EEENSA_ILi64EEESF_EEENS_6half_tENS5_IJNS4_6LayoutINS5_IJiNS5_IJNSA_ILi2EEEiEEEiEEENS5_IJlNS5_IJSB_SK_EEElEEEEENSJ_INS5_IJNS5_IJNS5_IJNSA_ILi8EEESK_NSA_ILi4EEEEEEiEEENS5_IJNS5_IJNSA_ILi16EEESK_SR_EEEiEEEiEEENS5_IJNS5_IJNS5_IJSF_SU_NSA_ILi2048EEEEEENSA_ILi8192EEEEEENS5_IJNS5_IJSB_NSA_ILi1024EEENSA_ILi32EEEEEElEEElEEEEEEEESI_NS5_IJlSB_lEEENS4_8TiledMMAINS4_8MMA_AtomIJNS4_4SM904GMMA6SPARSE26GMMA_64x64x32_F32F16F16_SSILNS1D_5MajorE0ELS1G_0ELNS1D_7ScaleInE1ELS1H_1ELNS1D_9SparseSelE0EEEEEENSJ_INS5_IJSK_SB_SB_EEENS5_IJSB_NSA_ILi0EEES1M_EEEEENS5_IJNS4_10UnderscoreES1P_S1P_EEEEENS4_13SM90_TMA_LOADENS4_14ComposedLayoutINS4_7SwizzleILi3ELi4ELi3EEENS4_25smem_sparse_ptr_flag_bitsILi2ELi16EEENSJ_INS5_IJNS5_IJSB_SQ_EEENS5_IJSK_SG_EEEEEENS5_IJNS5_IJS1M_SF_EEESN_EEEEEEEvNS4_8identityES1S_NS1T_IS1V_NS4_18smem_ptr_flag_bitsILi16EEENSJ_INS5_IJSQ_SG_EEENS5_IJSG_SB_EEEEEEEvS25_EENS_8epilogue10collective6detail29Sm90TmaWarpSpecializedAdapterINS2E_15DefaultEpilogueIfNS5_IJSB_llEEES2I_NS2D_6thread17LinearCombinationIfLi1EffLNS2J_9ScaleType4KindE0ELNS_15FloatRoundStyleE2EfEENS1_15EpilogueDefaultEEEEEvvEEEEvNT_6ParamsE)
        /*0014*/ 	.word	0x00000000


	//----- nvinfo : EIATTR_MIN_STACK_SIZE
	.align		4
.L_14:
        /*0018*/ 	.byte	0x04, 0x12
        /*001a*/ 	.short	(.L_16 - .L_15)
	.align		4
.L_15:
        /*001c*/ 	.word	index@(_ZN7cutlass13device_kernelINS_4gemm6kernel13GemmUniversalIN4cute5tupleIJiiiiEEENS1_10collective13CollectiveMmaINS1_40MainloopSm90TmaGmmaWarpSpecializedSparseILi6ENS5_IJNS4_1CILi1EEESB_SB_EEENS1_35KernelTmaWarpSpecializedCooperativeEEENS5_IJNSA_ILi128EEENSA_ILi64EEESF_EEENS_6half_tENS5_IJNS4_6LayoutINS5_IJiNS5_IJNSA_ILi2EEEiEEEiEEENS5_IJlNS5_IJSB_SK_EEElEEEEENSJ_INS5_IJNS5_IJNS5_IJNSA_ILi8EEESK_NSA_ILi4EEEEEEiEEENS5_IJNS5_IJNSA_ILi16EEESK_SR_EEEiEEEiEEENS5_IJNS5_IJNS5_IJSF_SU_NSA_ILi2048EEEEEENSA_ILi8192EEEEEENS5_IJNS5_IJSB_NSA_ILi1024EEENSA_ILi32EEEEEElEEElEEEEEEEESI_NS5_IJlSB_lEEENS4_8TiledMMAINS4_8MMA_AtomIJNS4_4SM904GMMA6SPARSE26GMMA_64x64x32_F32F16F16_SSILNS1D_5MajorE0ELS1G_0ELNS1D_7ScaleInE1ELS1H_1ELNS1D_9SparseSelE0EEEEEENSJ_INS5_IJSK_SB_SB_EEENS5_IJSB_NSA_ILi0EEES1M_EEEEENS5_IJNS4_10UnderscoreES1P_S1P_EEEEENS4_13SM90_TMA_LOADENS4_14ComposedLayoutINS4_7SwizzleILi3ELi4ELi3EEENS4_25smem_sparse_ptr_flag_bitsILi2ELi16EEENSJ_INS5_IJNS5_IJSB_SQ_EEENS5_IJSK_SG_EEEEEENS5_IJNS5_IJS1M_SF_EEESN_EEEEEEEvNS4_8identityES1S_NS1T_IS1V_NS4_18smem_ptr_flag_bitsILi16EEENSJ_INS5_IJSQ_SG_EEENS5_IJSG_SB_EEEEEEEvS25_EENS_8epilogue10collective6detail29Sm90TmaWarpSpecializedAdapterINS2E_15DefaultEpilogueIfNS5_IJSB_llEEES2I_NS2D_6thread17LinearCombinationIfLi1EffLNS2J_9ScaleType4KindE0ELNS_15FloatRoundStyleE2EfEENS1_15EpilogueDefaultEEEEEvvEEEEvNT_6ParamsE)
        /*0020*/ 	.word	0x00000000
.L_16:


//--------------------- .nv.compat                --------------------------
	.section	.nv.compat,"",@"SHT_CUDA_COMPAT_INFO"
	.align	4
        /*0000*/ 	.byte	0x02, 0x09, 0x01, 0x00, 0x02, 0x02, 0x04, 0x00, 0x02, 0x05, 0x05, 0x00, 0x03, 0x07, 0x01, 0x01
        /*0010*/ 	.byte	0x02, 0x03, 0x01, 0x00, 0x02, 0x06, 0x01, 0x00, 0x04, 0x0b, 0x08, 0x00, 0x00, 0x00, 0x00, 0x00
        /*0020*/ 	.byte	0x00, 0x00, 0x00, 0x00


//--------------------- .nv.info._ZN7cutlass13device_kernelINS_4gemm6kernel13GemmUniversalIN4cute5tupleIJiiiiEEENS1_10collective13CollectiveMmaINS1_40MainloopSm90TmaGmmaWarpSpecializedSparseILi6ENS5_IJNS4_1CILi1EEESB_SB_EEENS1_35KernelTmaWarpSpecializedCooperativeEEENS5_IJNSA_ILi128EEENSA_ILi64EEESF_EEENS_6half_tENS5_IJNS4_6LayoutINS5_IJiNS5_IJNSA_ILi2EEEiEEEiEEENS5_IJlNS5_IJSB_SK_EEElEEEEENSJ_INS5_IJNS5_IJNS5_IJNSA_ILi8EEESK_NSA_ILi4EEEEEEiEEENS5_IJNS5_IJNSA_ILi16EEESK_SR_EEEiEEEiEEENS5_IJNS5_IJNS5_IJSF_SU_NSA_ILi2048EEEEEENSA_ILi8192EEEEEENS5_IJNS5_IJSB_NSA_ILi1024EEENSA_ILi32EEEEEElEEElEEEEEEEESI_NS5_IJlSB_lEEENS4_8TiledMMAINS4_8MMA_AtomIJNS4_4SM904GMMA6SPARSE26GMMA_64x64x32_F32F16F16_SSILNS1D_5MajorE0ELS1G_0ELNS1D_7ScaleInE1ELS1H_1ELNS1D_9SparseSelE0EEEEEENSJ_INS5_IJSK_SB_SB_EEENS5_IJSB_NSA_ILi0EEES1M_EEEEENS5_IJNS4_10UnderscoreES1P_S1P_EEEEENS4_13SM90_TMA_LOADENS4_14ComposedLayoutINS4_7SwizzleILi3ELi4ELi3EEENS4_25smem_sparse_ptr_flag_bitsILi2ELi16EEENSJ_INS5_IJNS5_IJSB_SQ_EEENS5_IJSK_SG_EEEEEENS5_IJNS5_IJS1M_SF_EEESN_EEEEEEEvNS4_8identityES1S_NS1T_IS1V_NS4_18smem_ptr_flag_bitsILi16EEENSJ_INS5_IJSQ_SG_EEENS5_IJSG_SB_EEEEEEEvS25_EENS_8epilogue10collective6detail29Sm90TmaWarpSpecializedAdapterINS2E_15DefaultEpilogueIfNS5_IJSB_llEEES2I_NS2D_6thread17LinearCombinationIfLi1EffLNS2J_9ScaleType4KindE0ELNS_15FloatRoundStyleE2EfEENS1_15EpilogueDefaultEEEEEvvEEEEvNT_6ParamsE --------------------------
	.section	.nv.info._ZN7cutlass13device_kernelINS_4gemm6kernel13GemmUniversalIN4cute5tupleIJiiiiEEENS1_10collective13CollectiveMmaINS1_40MainloopSm90TmaGmmaWarpSpecializedSparseILi6ENS5_IJNS4_1CILi1EEESB_SB_EEENS1_35KernelTmaWarpSpecializedCooperativeEEENS5_IJNSA_ILi128EEENSA_ILi64EEESF_EEENS_6half_tENS5_IJNS4_6LayoutINS5_IJiNS5_IJNSA_ILi2EEEiEEEiEEENS5_IJlNS5_IJSB_SK_EEElEEEEENSJ_INS5_IJNS5_IJNS5_IJNSA_ILi8EEESK_NSA_ILi4EEEEEEiEEENS5_IJNS5_IJNSA_ILi16EEESK_SR_EEEiEEEiEEENS5_IJNS5_IJNS5_IJSF_SU_NSA_ILi2048EEEEEENSA_ILi8192EEEEEENS5_IJNS5_IJSB_NSA_ILi1024EEENSA_ILi32EEEEEElEEElEEEEEEEESI_NS5_IJlSB_lEEENS4_8TiledMMAINS4_8MMA_AtomIJNS4_4SM904GMMA6SPARSE26GMMA_64x64x32_F32F16F16_SSILNS1D_5MajorE0ELS1G_0ELNS1D_7ScaleInE1ELS1H_1ELNS1D_9SparseSelE0EEEEEENSJ_INS5_IJSK_SB_SB_EEENS5_IJSB_NSA_ILi0EEES1M_EEEEENS5_IJNS4_10UnderscoreES1P_S1P_EEEEENS4_13SM90_TMA_LOADENS4_14ComposedLayoutINS4_7SwizzleILi3ELi4ELi3EEENS4_25smem_sparse_ptr_flag_bitsILi2ELi16EEENSJ_INS5_IJNS5_IJSB_SQ_EEENS5_IJSK_SG_EEEEEENS5_IJNS5_IJS1M_SF_EEESN_EEEEEEEvNS4_8identityES1S_NS1T_IS1V_NS4_18smem_ptr_flag_bitsILi16EEENSJ_INS5_IJSQ_SG_EEENS5_IJSG_SB_EEEEEEEvS25_EENS_8epilogue10collective6detail29Sm90TmaWarpSpecializedAdapterINS2E_15DefaultEpilogueIfNS5_IJSB_llEEES2I_NS2D_6thread17LinearCombinationIfLi1EffLNS2J_9ScaleType4KindE0ELNS_15FloatRoundStyleE2EfEENS1_15EpilogueDefaultEEEEEvvEEEEvNT_6ParamsE,"",@"SHT_CUDA_INFO"
	.sectionflags	@""
	.align	4


	//----- nvinfo : EIATTR_CUDA_API_VERSION
	.align		4
        /*0000*/ 	.byte	0x04, 0x37
        /*0002*/ 	.short	(.L_18 - .L_17)
.L_17:
        /*0004*/ 	.word	0x00000082


	//----- nvinfo : EIATTR_KPARAM_INFO
	.align		4
.L_18:
        /*0008*/ 	.byte	0x04, 0x17
        /*000a*/ 	.short	(.L_20 - .L_19)
.L_19:
        /*000c*/ 	.word	0x00000000
        /*0010*/ 	.short	0x0000
        /*0012*/ 	.short	0x0070
        /*0014*/ 	.byte	0x00, 0xf0, 0x01, 0x14


	//----- nvinfo : EIATTR_SPARSE_MMA_MASK
	.align		4
.L_20:
        /*0018*/ 	.byte	0x03, 0x50
        /*001a*/ 	.short	0x0002


	//----- nvinfo : EIATTR_MAXREG_COUNT
	.align		4
        /*001c*/ 	.byte	0x03, 0x1b
        /*001e*/ 	.short	0x00a8


	//----- nvinfo : EIATTR_NUM_BARRIERS
	.align		4
        /*0020*/ 	.byte	0x02, 0x4c
        /*0022*/ 	.byte	0x01
	.zero		1


	//----- nvinfo : EIATTR_MERCURY_ISA_VERSION
	.align		4
        /*0024*/ 	.byte	0x03, 0x5f
        /*0026*/ 	.short	0x0101


	//----- nvinfo : EIATTR_INT_WARP_WIDE_INSTR_OFFSETS
	.align		4
        /*0028*/ 	.byte	0x04, 0x31
        /*002a*/ 	.short	(.L_22 - .L_21)


	//   ....[0]....
.L_21:
        /*002c*/ 	.word	0x00000440


	//   ....[1]....
        /*0030*/ 	.word	0x00000450


	//   ....[2]....
        /*0034*/ 	.word	0x00000540


	//----- nvinfo : EIATTR_COOP_GROUP_MASK_REGIDS
	.align		4
.L_22:
        /*0038*/ 	.byte	0x04, 0x29
        /*003a*/ 	.short	(.L_24 - .L_23)


	//   ....[0]....
.L_23:
        /*003c*/ 	.word	0xffffffff


	//   ....[1]....
        /*0040*/ 	.word	0xffffffff


	//   ....[2]....
        /*0044*/ 	.word	0xffffffff


	//   ....[3]....
        /*0048*/ 	.word	0xffffffff


	//   ....[4]....
        /*004c*/ 	.word	0xffffffff


	//----- nvinfo : EIATTR_COOP_GROUP_INSTR_OFFSETS
	.align		4
.L_24:
        /*0050*/ 	.byte	0x04, 0x28
        /*0052*/ 	.short	(.L_26 - .L_25)


	//   ....[0]....
.L_25:
        /*0054*/ 	.word	0x00000060


	//   ....[1]....
        /*0058*/ 	.word	0x00000070


	//   ....[2]....
        /*005c*/ 	.word	0x00000160


	//   ....[3]....
        /*0060*/ 	.word	0x00000330


	//   ....[4]....
        /*0064*/ 	.word	0x00001050


	//----- nvinfo : EIATTR_REG_RECONFIG
	.align		4
.L_26:
        /*0068*/ 	.byte	0x01, 0x54
	.zero		2


	//----- nvinfo : EIATTR_MBARRIER_INSTR_OFFSETS
	.align		4
        /*006c*/ 	.byte	0x04, 0x39
        /*006e*/ 	.short	(.L_28 - .L_27)


	//   ....[0]....
.L_27:
        /*0070*/ 	.word	0x00000260
        /*0074*/ 	.word	0x000000ff
        /*0078*/ 	.word	0x00000000
        /*007c*/ 	.short	0x0100
        /*007e*/ 	.byte	0x08
	.zero		1


	//   ....[1]....
        /*0080*/ 	.word	0x00000270
        /*0084*/ 	.word	0x000000ff
        /*0088*/ 	.word	0x00000030
        /*008c*/ 	.short	0x0100
        /*008e*/ 	.byte	0x08
	.zero		1


	//   ....[2]....
        /*0090*/ 	.word	0x00000280
        /*0094*/ 	.word	0x000000ff
        /*0098*/ 	.word	0x00000008
        /*009c*/ 	.short	0x0100
        /*009e*/ 	.byte	0x08
	.zero		1


	//   ....[3]....
        /*00a0*/ 	.word	0x00000290
        /*00a4*/ 	.word	0x000000ff
        /*00a8*/ 	.word	0x00000038
        /*00ac*/ 	.short	0x0100
        /*00ae*/ 	.byte	0x08
	.zero		1


	//   ....[4]....
        /*00b0*/ 	.word	0x000002a0
        /*00b4*/ 	.word	0x000000ff
        /*00b8*/ 	.word	0x00000010
        /*00bc*/ 	.short	0x0100
        /*00be*/ 	.byte	0x08
	.zero		1


	//   ....[5]....
        /*00c0*/ 	.word	0x000002b0
        /*00c4*/ 	.word	0x000000ff
        /*00c8*/ 	.word	0x00000040
        /*00cc*/ 	.short	0x0100
        /*00ce*/ 	.byte	0x08
	.zero		1


	//   ....[6]....
        /*00d0*/ 	.word	0x000002c0
        /*00d4*/ 	.word	0x000000ff
        /*00d8*/ 	.word	0x00000018
        /*00dc*/ 	.short	0x0100
        /*00de*/ 	.byte	0x08
	.zero		1


	//   ....[7]....
        /*00e0*/ 	.word	0x000002d0
        /*00e4*/ 	.word	0x000000ff
        /*00e8*/ 	.word	0x00000048
        /*00ec*/ 	.short	0x0100
        /*00ee*/ 	.byte	0x08
	.zero		1


	//   ....[8]....
        /*00f0*/ 	.word	0x000002e0
        /*00f4*/ 	.word	0x000000ff
        /*00f8*/ 	.word	0x00000020
        /*00fc*/ 	.short	0x0100
        /*00fe*/ 	.byte	0x08
	.zero		1


	//   ....[9]....
        /*0100*/ 	.word	0x000002f0
        /*0104*/ 	.word	0x000000ff
        /*0108*/ 	.word	0x00000050
        /*010c*/ 	.short	0x0100
        /*010e*/ 	.byte	0x08
	.zero		1


	//   ....[10]....
        /*0110*/ 	.word	0x00000300
        /*0114*/ 	.word	0x000000ff
        /*0118*/ 	.word	0x00000028
        /*011c*/ 	.short	0x0100
        /*011e*/ 	.byte	0x08
	.zero		1


	//   ....[11]....
        /*0120*/ 	.word	0x00000310
        /*0124*/ 	.word	0x000000ff
        /*0128*/ 	.word	0x00000058
        /*012c*/ 	.short	0x0100
        /*012e*/ 	.byte	0x08
	.zero		1


	//   ....[12]....
        /*0130*/ 	.word	0x000005a0
        /*0134*/ 	.word	0x000000ff
        /*0138*/ 	.word	0x00000070
        /*013c*/ 	.short	0x0100
        /*013e*/ 	.byte	0x06
	.zero		1


	//   ....[13]....
        /*0140*/ 	.word	0x00000600
        /*0144*/ 	.word	0x000000ff
        /*0148*/ 	.word	0x00000078
        /*014c*/ 	.short	0x0100
        /*014e*/ 	.byte	0x06
	.zero		1


	//   ....[14]....
        /*0150*/ 	.word	0x00001290
        /*0154*/ 	.word	0x000000ff
        /*0158*/ 	.word	0x00000000
        /*015c*/ 	.short	0x010a
        /*015e*/ 	.byte	0x08
	.zero		1


	//   ....[15]....
        /*0160*/ 	.word	0x00001360
        /*0164*/ 	.word	0x000000ff
        /*0168*/ 	.word	0x00000000
        /*016c*/ 	.short	0x010a
        /*016e*/ 	.byte	0x08
	.zero		1


	//   ....[16]....
        /*0170*/ 	.word	0x000015c0
        /*0174*/ 	.word	0x000000ff
        /*0178*/ 	.word	0x00000000
        /*017c*/ 	.short	0x0101
        /*017e*/ 	.byte	0x08
	.zero		1


	//   ....[17]....
        /*0180*/ 	.word	0x00005070
        /*0184*/ 	.word	0x00000013
        /*0188*/ 	.word	0x00000030
        /*018c*/ 	.short	0x010a
        /*018e*/ 	.byte	0x3f
	.zero		1


	//   ....[18]....
        /*0190*/ 	.word	0x000054f0
        /*0194*/ 	.word	0x00000007
        /*0198*/ 	.word	0x00000078
        /*019c*/ 	.short	0x0101
        /*019e*/ 	.byte	0x3f
	.zero		1


	//   ....[19]....
        /*01a0*/ 	.word	0x00005c40
        /*01a4*/ 	.word	0x00000005
        /*01a8*/ 	.word	0x00000000
        /*01ac*/ 	.short	0x010a
        /*01ae*/ 	.byte	0x3f
	.zero		1


	//   ....[20]....
        /*01b0*/ 	.word	0x00005cc0
        /*01b4*/ 	.word	0x00000007
        /*01b8*/ 	.word	0x00000000
        /*01bc*/ 	.short	0x010a
        /*01be*/ 	.byte	0x3f
	.zero		1


	//   ....[21]....
        /*01c0*/ 	.word	0x00005d50
        /*01c4*/ 	.word	0x00000006
        /*01c8*/ 	.word	0x00000000
        /*01cc*/ 	.short	0x010a
        /*01ce*/ 	.byte	0x3f
	.zero		1


	//   ....[22]....
        /*01d0*/ 	.word	0x00005de0
        /*01d4*/ 	.word	0x00000009
        /*01d8*/ 	.word	0x00000000
        /*01dc*/ 	.short	0x010a
        /*01de*/ 	.byte	0x3f
	.zero		1


	//   ....[23]....
        /*01e0*/ 	.word	0x00005e70
        /*01e4*/ 	.word	0x00000006
        /*01e8*/ 	.word	0x00000000
        /*01ec*/ 	.short	0x010a
        /*01ee*/ 	.byte	0x3f
	.zero		1


	//   ....[24]....
        /*01f0*/ 	.word	0x00005f00
        /*01f4*/ 	.word	0x00000003
        /*01f8*/ 	.word	0x00000000
        /*01fc*/ 	.short	0x010a
        /*01fe*/ 	.byte	0x3f
	.zero		1


	//   ....[25]....
        /*0200*/ 	.word	0x00005f70
        /*0204*/ 	.word	0x0000000a
        /*0208*/ 	.word	0x00000000
        /*020c*/ 	.short	0x010a
        /*020e*/ 	.byte	0x3f
	.zero		1


	//   ....[26]....
        /*0210*/ 	.word	0x00006040
        /*0214*/ 	.word	0x00000013
        /*0218*/ 	.word	0x00000030
        /*021c*/ 	.short	0x010a
        /*021e*/ 	.byte	0x3f
	.zero		1


	//   ....[27]....
        /*0220*/ 	.word	0x00006120
        /*0224*/ 	.word	0x00000005
        /*0228*/ 	.word	0x00000000
        /*022c*/ 	.short	0x010a
        /*022e*/ 	.byte	0x3f
	.zero		1


	//   ....[28]....
        /*0230*/ 	.word	0x00006170
        /*0234*/ 	.word	0x00000007
        /*0238*/ 	.word	0x00000000
        /*023c*/ 	.short	0x010a
        /*023e*/ 	.byte	0x3f
	.zero		1


	//   ....[29]....
        /*0240*/ 	.word	0x000061c0
        /*0244*/ 	.word	0x00000006
        /*0248*/ 	.word	0x00000000
        /*024c*/ 	.short	0x010a
        /*024e*/ 	.byte	0x3f
	.zero		1


	//   ....[30]....
        /*0250*/ 	.word	0x00006210
        /*0254*/ 	.word	0x00000009
        /*0258*/ 	.word	0x00000000
        /*025c*/ 	.short	0x010a
        /*025e*/ 	.byte	0x3f
	.zero		1


	//   ....[31]....
        /*0260*/ 	.word	0x00006260
        /*0264*/ 	.word	0x00000006
        /*0268*/ 	.word	0x00000000
        /*026c*/ 	.short	0x010a
        /*026e*/ 	.byte	0x3f
	.zero		1


	//----- nvinfo : EIATTR_NUM_MBARRIERS
	.align		4
.L_28:
        /*0270*/ 	.byte	0x03, 0x38
        /*0272*/ 	.short	0x000e


	//----- nvinfo : EIATTR_EXIT_INSTR_OFFSETS
	.align		4
        /*0274*/ 	.byte	0x04, 0x1c
        /*0276*/ 	.short	(.L_30 - .L_29)


	//   ....[0]....
.L_29:
        /*0278*/ 	.word	0x00000650


	//   ....[1]....
        /*027c*/ 	.word	0x00000f20


	//   ....[2]....
        /*0280*/ 	.word	0x00004690


	//   ....[3]....
        /*0284*/ 	.word	0x00004ce0


	//   ....[4]....
        /*0288*/ 	.word	0x00005f50


	//----- nvinfo : EIATTR_MAX_THREADS
	.align		4
.L_30:
        /*028c*/ 	.byte	0x04, 0x05
        /*028e*/ 	.short	(.L_32 - .L_31)
.L_31:
        /*0290*/ 	.word	0x00000180
        /*0294*/ 	.word	0x00000001
        /*0298*/ 	.word	0x00000001


	//----- nvinfo : EIATTR_CRS_STACK_SIZE
	.align		4
.L_32:
        /*029c*/ 	.byte	0x04, 0x1e
        /*029e*/ 	.short	(.L_34 - .L_33)
.L_33:
        /*02a0*/ 	.word	0x00000000


	//----- nvinfo : EIATTR_CBANK_PARAM_SIZE
	.align		4
.L_34:
        /*02a4*/ 	.byte	0x03, 0x19
        /*02a6*/ 	.short	0x0570


	//----- nvinfo : EIATTR_PARAM_CBANK
	.align		4
        /*02a8*/ 	.byte	0x04, 0x0a
        /*02aa*/ 	.short	(.L_36 - .L_35)
	.align		4
.L_35:
        /*02ac*/ 	.word	index@(.nv.constant0._ZN7cutlass13device_kernelINS_4gemm6kernel13GemmUniversalIN4cute5tupleIJiiiiEEENS1_10collective13CollectiveMmaINS1_40MainloopSm90TmaGmmaWarpSpecializedSparseILi6ENS5_IJNS4_1CILi1EEESB_SB_EEENS1_35KernelTmaWarpSpecializedCooperativeEEENS5_IJNSA_ILi128EEENSA_ILi64EEESF_EEENS_6half_tENS5_IJNS4_6LayoutINS5_IJiNS5_IJNSA_ILi2EEEiEEEiEEENS5_IJlNS5_IJSB_SK_EEElEEEEENSJ_INS5_IJNS5_IJNS5_IJNSA_ILi8EEESK_NSA_ILi4EEEEEEiEEENS5_IJNS5_IJNSA_ILi16EEESK_SR_EEEiEEEiEEENS5_IJNS5_IJNS5_IJSF_SU_NSA_ILi2048EEEEEENSA_ILi8192EEEEEENS5_IJNS5_IJSB_NSA_ILi1024EEENSA_ILi32EEEEEElEEElEEEEEEEESI_NS5_IJlSB_lEEENS4_8TiledMMAINS4_8MMA_AtomIJNS4_4SM904GMMA6SPARSE26GMMA_64x64x32_F32F16F16_SSILNS1D_5MajorE0ELS1G_0ELNS1D_7ScaleInE1ELS1H_1ELNS1D_9SparseSelE0EEEEEENSJ_INS5_IJSK_SB_SB_EEENS5_IJSB_NSA_ILi0EEES1M_EEEEENS5_IJNS4_10UnderscoreES1P_S1P_EEEEENS4_13SM90_TMA_LOADENS4_14ComposedLayoutINS4_7SwizzleILi3ELi4ELi3EEENS4_25smem_sparse_ptr_flag_bitsILi2ELi16EEENSJ_INS5_IJNS5_IJSB_SQ_EEENS5_IJSK_SG_EEEEEENS5_IJNS5_IJS1M_SF_EEESN_EEEEEEEvNS4_8identityES1S_NS1T_IS1V_NS4_18smem_ptr_flag_bitsILi16EEENSJ_INS5_IJSQ_SG_EEENS5_IJSG_SB_EEEEEEEvS25_EENS_8epilogue10collective6detail29Sm90TmaWarpSpecializedAdapterINS2E_15DefaultEpilogueIfNS5_IJSB_llEEES2I_NS2D_6thread17LinearCombinationIfLi1EffLNS2J_9ScaleType4KindE0ELNS_15FloatRoundStyleE2EfEENS1_15EpilogueDefaultEEEEEvvEEEEvNT_6ParamsE)
        /*02b0*/ 	.short	0x0210
        /*02b2*/ 	.short	0x0570


	//----- nvinfo : EIATTR_SW_WAR
	.align		4
.L_36:
        /*02b4*/ 	.byte	0x04, 0x36
        /*02b6*/ 	.short	(.L_38 - .L_37)
.L_37:
        /*02b8*/ 	.word	0x00000008
.L_38:


//--------------------- .nv.callgraph             --------------------------
	.section	.nv.callgraph,"",@"SHT_CUDA_CALLGRAPH"
	.align	4
	.sectionentsize	8
	.align		4
        /*0000*/ 	.word	0x00000000
	.align		4
        /*0004*/ 	.word	0xffffffff
	.align		4
        /*0008*/ 	.word	0x00000000
	.align		4
        /*000c*/ 	.word	0xfffffffe
	.align		4
        /*0010*/ 	.word	0x00000000
	.align		4
        /*0014*/ 	.word	0xfffffffd
	.align		4
        /*0018*/ 	.word	0x00000000
	.align		4
        /*001c*/ 	.word	0xfffffffc


//--------------------- .nv.constant4             --------------------------
	.section	.nv.constant4,"a",@progbits
	.align	8
	.align		8
.nv.constant4:
        /*0000*/ 	.dword	_ZN39_INTERNAL_ed2f1036_4_k_cu_a37f7335_27974cuda3std3__45__cpo5beginE
	.align		8
        /*0008*/ 	.dword	_ZN39_INTERNAL_ed2f1036_4_k_cu_a37f7335_27974cuda3std3__45__cpo3endE
	.align		8
        /*0010*/ 	.dword	_ZN39_INTERNAL_ed2f1036_4_k_cu_a37f7335_27974cuda3std3__45__cpo6cbeginE
	.align		8
        /*0018*/ 	.dword	_ZN39_INTERNAL_ed2f1036_4_k_cu_a37f7335_27974cuda3std3__45__cpo4cendE
	.align		8
        /*0020*/ 	.dword	_ZN39_INTERNAL_ed2f1036_4_k_cu_a37f7335_27974cuda3std3__441_GLOBAL__N__ed2f1036_4_k_cu_a37f7335_27976ignoreE
	.align		8
        /*0028*/ 	.dword	_ZN39_INTERNAL_ed2f1036_4_k_cu_a37f7335_27974cuda3std3__419piecewise_constructE
	.align		8
        /*0030*/ 	.dword	_ZN39_INTERNAL_ed2f1036_4_k_cu_a37f7335_27974cuda3std3__48in_placeE
	.align		8
        /*0038*/ 	.dword	_ZN39_INTERNAL_ed2f1036_4_k_cu_a37f7335_27974cuda3std6ranges3__45__cpo4swapE
	.align		8
        /*0040*/ 	.dword	_ZN39_INTERNAL_ed2f1036_4_k_cu_a37f7335_27974cuda3std6ranges3__45__cpo9iter_moveE
	.align		8
        /*0048*/ 	.dword	_ZN39_INTERNAL_ed2f1036_4_k_cu_a37f7335_27974cute7productE
	.align		8
        /*0050*/ 	.dword	_ZN39_INTERNAL_ed2f1036_4_k_cu_a37f7335_27974cute1_E


//--------------------- .text._ZN7cutlass13device_kernelINS_4gemm6kernel13GemmUniversalIN4cute5tupleIJiiiiEEENS1_10collective13CollectiveMmaINS1_40MainloopSm90TmaGmmaWarpSpecializedSparseILi6ENS5_IJNS4_1CILi1EEESB_SB_EEENS1_35KernelTmaWarpSpecializedCooperativeEEENS5_IJNSA_ILi128EEENSA_ILi64EEESF_EEENS_6half_tENS5_IJNS4_6LayoutINS5_IJiNS5_IJNSA_ILi2EEEiEEEiEEENS5_IJlNS5_IJSB_SK_EEElEEEEENSJ_INS5_IJNS5_IJNS5_IJNSA_ILi8EEESK_NSA_ILi4EEEEEEiEEENS5_IJNS5_IJNSA_ILi16EEESK_SR_EEEiEEEiEEENS5_IJNS5_IJNS5_IJSF_SU_NSA_ILi2048EEEEEENSA_ILi8192EEEEEENS5_IJNS5_IJSB_NSA_ILi1024EEENSA_ILi32EEEEEElEEElEEEEEEEESI_NS5_IJlSB_lEEENS4_8TiledMMAINS4_8MMA_AtomIJNS4_4SM904GMMA6SPARSE26GMMA_64x64x32_F32F16F16_SSILNS1D_5MajorE0ELS1G_0ELNS1D_7ScaleInE1ELS1H_1ELNS1D_9SparseSelE0EEEEEENSJ_INS5_IJSK_SB_SB_EEENS5_IJSB_NSA_ILi0EEES1M_EEEEENS5_IJNS4_10UnderscoreES1P_S1P_EEEEENS4_13SM90_TMA_LOADENS4_14ComposedLayoutINS4_7SwizzleILi3ELi4ELi3EEENS4_25smem_sparse_ptr_flag_bitsILi2ELi16EEENSJ_INS5_IJNS5_IJSB_SQ_EEENS5_IJSK_SG_EEEEEENS5_IJNS5_IJS1M_SF_EEESN_EEEEEEEvNS4_8identityES1S_NS1T_IS1V_NS4_18smem_ptr_flag_bitsILi16EEENSJ_INS5_IJSQ_SG_EEENS5_IJSG_SB_EEEEEEEvS25_EENS_8epilogue10collective6detail29Sm90TmaWarpSpecializedAdapterINS2E_15DefaultEpilogueIfNS5_IJSB_llEEES2I_NS2D_6thread17LinearCombinationIfLi1EffLNS2J_9ScaleType4KindE0ELNS_15FloatRoundStyleE2EfEENS1_15EpilogueDefaultEEEEEvvEEEEvNT_6ParamsE --------------------------
	.section	.text._ZN7cutlass13device_kernelINS_4gemm6kernel13GemmUniversalIN4cute5tupleIJiiiiEEENS1_10collective13CollectiveMmaINS1_40MainloopSm90TmaGmmaWarpSpecializedSparseILi6ENS5_IJNS4_1CILi1EEESB_SB_EEENS1_35KernelTmaWarpSpecializedCooperativeEEENS5_IJNSA_ILi128EEENSA_ILi64EEESF_EEENS_6half_tENS5_IJNS4_6LayoutINS5_IJiNS5_IJNSA_ILi2EEEiEEEiEEENS5_IJlNS5_IJSB_SK_EEElEEEEENSJ_INS5_IJNS5_IJNS5_IJNSA_ILi8EEESK_NSA_ILi4EEEEEEiEEENS5_IJNS5_IJNSA_ILi16EEESK_SR_EEEiEEEiEEENS5_IJNS5_IJNS5_IJSF_SU_NSA_ILi2048EEEEEENSA_ILi8192EEEEEENS5_IJNS5_IJSB_NSA_ILi1024EEENSA_ILi32EEEEEElEEElEEEEEEEESI_NS5_IJlSB_lEEENS4_8TiledMMAINS4_8MMA_AtomIJNS4_4SM904GMMA6SPARSE26GMMA_64x64x32_F32F16F16_SSILNS1D_5MajorE0ELS1G_0ELNS1D_7ScaleInE1ELS1H_1ELNS1D_9SparseSelE0EEEEEENSJ_INS5_IJSK_SB_SB_EEENS5_IJSB_NSA_ILi0EEES1M_EEEEENS5_IJNS4_10UnderscoreES1P_S1P_EEEEENS4_13SM90_TMA_LOADENS4_14ComposedLayoutINS4_7SwizzleILi3ELi4ELi3EEENS4_25smem_sparse_ptr_flag_bitsILi2ELi16EEENSJ_INS5_IJNS5_IJSB_SQ_EEENS5_IJSK_SG_EEEEEENS5_IJNS5_IJS1M_SF_EEESN_EEEEEEEvNS4_8identityES1S_NS1T_IS1V_NS4_18smem_ptr_flag_bitsILi16EEENSJ_INS5_IJSQ_SG_EEENS5_IJSG_SB_EEEEEEEvS25_EENS_8epilogue10collective6detail29Sm90TmaWarpSpecializedAdapterINS2E_15DefaultEpilogueIfNS5_IJSB_llEEES2I_NS2D_6thread17LinearCombinationIfLi1EffLNS2J_9ScaleType4KindE0ELNS_15FloatRoundStyleE2EfEENS1_15EpilogueDefaultEEEEEvvEEEEvNT_6ParamsE,"ax",@progbits
	.align	128
.text._ZN7cutlass13device_kernelINS_4gemm6kernel13GemmUniversalIN4cute5tupleIJiiiiEEENS1_10collective13CollectiveMmaINS1_40MainloopSm90TmaGmmaWarpSpecializedSparseILi6ENS5_IJNS4_1CILi1EEESB_SB_EEENS1_35KernelTmaWarpSpecializedCooperativeEEENS5_IJNSA_ILi128EEENSA_ILi64EEESF_EEENS_6half_tENS5_IJNS4_6LayoutINS5_IJiNS5_IJNSA_ILi2EEEiEEEiEEENS5_IJlNS5_IJSB_SK_EEElEEEEENSJ_INS5_IJNS5_IJNS5_IJNSA_ILi8EEESK_NSA_ILi4EEEEEEiEEENS5_IJNS5_IJNSA_ILi16EEESK_SR_EEEiEEEiEEENS5_IJNS5_IJNS5_IJSF_SU_NSA_ILi2048EEEEEENSA_ILi8192EEEEEENS5_IJNS5_IJSB_NSA_ILi1024EEENSA_ILi32EEEEEElEEElEEEEEEEESI_NS5_IJlSB_lEEENS4_8TiledMMAINS4_8MMA_AtomIJNS4_4SM904GMMA6SPARSE26GMMA_64x64x32_F32F16F16_SSILNS1D_5MajorE0ELS1G_0ELNS1D_7ScaleInE1ELS1H_1ELNS1D_9SparseSelE0EEEEEENSJ_INS5_IJSK_SB_SB_EEENS5_IJSB_NSA_ILi0EEES1M_EEEEENS5_IJNS4_10UnderscoreES1P_S1P_EEEEENS4_13SM90_TMA_LOADENS4_14ComposedLayoutINS4_7SwizzleILi3ELi4ELi3EEENS4_25smem_sparse_ptr_flag_bitsILi2ELi16EEENSJ_INS5_IJNS5_IJSB_SQ_EEENS5_IJSK_SG_EEEEEENS5_IJNS5_IJS1M_SF_EEESN_EEEEEEEvNS4_8identityES1S_NS1T_IS1V_NS4_18smem_ptr_flag_bitsILi16EEENSJ_INS5_IJSQ_SG_EEENS5_IJSG_SB_EEEEEEEvS25_EENS_8epilogue10collective6detail29Sm90TmaWarpSpecializedAdapterINS2E_15DefaultEpilogueIfNS5_IJSB_llEEES2I_NS2D_6thread17LinearCombinationIfLi1EffLNS2J_9ScaleType4KindE0ELNS_15FloatRoundStyleE2EfEENS1_15EpilogueDefaultEEEEEvvEEEEvNT_6ParamsE:
        .type           _ZN7cutlass13device_kernelINS_4gemm6kernel13GemmUniversalIN4cute5tupleIJiiiiEEENS1_10collective13CollectiveMmaINS1_40MainloopSm90TmaGmmaWarpSpecializedSparseILi6ENS5_IJNS4_1CILi1EEESB_SB_EEENS1_35KernelTmaWarpSpecializedCooperativeEEENS5_IJNSA_ILi128EEENSA_ILi64EEESF_EEENS_6half_tENS5_IJNS4_6LayoutINS5_IJiNS5_IJNSA_ILi2EEEiEEEiEEENS5_IJlNS5_IJSB_SK_EEElEEEEENSJ_INS5_IJNS5_IJNS5_IJNSA_ILi8EEESK_NSA_ILi4EEEEEEiEEENS5_IJNS5_IJNSA_ILi16EEESK_SR_EEEiEEEiEEENS5_IJNS5_IJNS5_IJSF_SU_NSA_ILi2048EEEEEENSA_ILi8192EEEEEENS5_IJNS5_IJSB_NSA_ILi1024EEENSA_ILi32EEEEEElEEElEEEEEEEESI_NS5_IJlSB_lEEENS4_8TiledMMAINS4_8MMA_AtomIJNS4_4SM904GMMA6SPARSE26GMMA_64x64x32_F32F16F16_SSILNS1D_5MajorE0ELS1G_0ELNS1D_7ScaleInE1ELS1H_1ELNS1D_9SparseSelE0EEEEEENSJ_INS5_IJSK_SB_SB_EEENS5_IJSB_NSA_ILi0EEES1M_EEEEENS5_IJNS4_10UnderscoreES1P_S1P_EEEEENS4_13SM90_TMA_LOADENS4_14ComposedLayoutINS4_7SwizzleILi3ELi4ELi3EEENS4_25smem_sparse_ptr_flag_bitsILi2ELi16EEENSJ_INS5_IJNS5_IJSB_SQ_EEENS5_IJSK_SG_EEEEEENS5_IJNS5_IJS1M_SF_EEESN_EEEEEEEvNS4_8identityES1S_NS1T_IS1V_NS4_18smem_ptr_flag_bitsILi16EEENSJ_INS5_IJSQ_SG_EEENS5_IJSG_SB_EEEEEEEvS25_EENS_8epilogue10collective6detail29Sm90TmaWarpSpecializedAdapterINS2E_15DefaultEpilogueIfNS5_IJSB_llEEES2I_NS2D_6thread17LinearCombinationIfLi1EffLNS2J_9ScaleType4KindE0ELNS_15FloatRoundStyleE2EfEENS1_15EpilogueDefaultEEEEEvvEEEEvNT_6ParamsE,@function
        .size           _ZN7cutlass13device_kernelINS_4gemm6kernel13GemmUniversalIN4cute5tupleIJiiiiEEENS1_10collective13CollectiveMmaINS1_40MainloopSm90TmaGmmaWarpSpecializedSparseILi6ENS5_IJNS4_1CILi1EEESB_SB_EEENS1_35KernelTmaWarpSpecializedCooperativeEEENS5_IJNSA_ILi128EEENSA_ILi64EEESF_EEENS_6half_tENS5_IJNS4_6LayoutINS5_IJiNS5_IJNSA_ILi2EEEiEEEiEEENS5_IJlNS5_IJSB_SK_EEElEEEEENSJ_INS5_IJNS5_IJNS5_IJNSA_ILi8EEESK_NSA_ILi4EEEEEEiEEENS5_IJNS5_IJNSA_ILi16EEESK_SR_EEEiEEEiEEENS5_IJNS5_IJNS5_IJSF_SU_NSA_ILi2048EEEEEENSA_ILi8192EEEEEENS5_IJNS5_IJSB_NSA_ILi1024EEENSA_ILi32EEEEEElEEElEEEEEEEESI_NS5_IJlSB_lEEENS4_8TiledMMAINS4_8MMA_AtomIJNS4_4SM904GMMA6SPARSE26GMMA_64x64x32_F32F16F16_SSILNS1D_5MajorE0ELS1G_0ELNS1D_7ScaleInE1ELS1H_1ELNS1D_9SparseSelE0EEEEEENSJ_INS5_IJSK_SB_SB_EEENS5_IJSB_NSA_ILi0EEES1M_EEEEENS5_IJNS4_10UnderscoreES1P_S1P_EEEEENS4_13SM90_TMA_LOADENS4_14ComposedLayoutINS4_7SwizzleILi3ELi4ELi3EEENS4_25smem_sparse_ptr_flag_bitsILi2ELi16EEENSJ_INS5_IJNS5_IJSB_SQ_EEENS5_IJSK_SG_EEEEEENS5_IJNS5_IJS1M_SF_EEESN_EEEEEEEvNS4_8identityES1S_NS1T_IS1V_NS4_18smem_ptr_flag_bitsILi16EEENSJ_INS5_IJSQ_SG_EEENS5_IJSG_SB_EEEEEEEvS25_EENS_8epilogue10collective6detail29Sm90TmaWarpSpecializedAdapterINS2E_15DefaultEpilogueIfNS5_IJSB_llEEES2I_NS2D_6thread17LinearCombinationIfLi1EffLNS2J_9ScaleType4KindE0ELNS_15FloatRoundStyleE2EfEENS1_15EpilogueDefaultEEEEEvvEEEEvNT_6ParamsE,(.L_x_125 - _ZN7cutlass13device_kernelINS_4gemm6kernel13GemmUniversalIN4cute5tupleIJiiiiEEENS1_10collective13CollectiveMmaINS1_40MainloopSm90TmaGmmaWarpSpecializedSparseILi6ENS5_IJNS4_1CILi1EEESB_SB_EEENS1_35KernelTmaWarpSpecializedCooperativeEEENS5_IJNSA_ILi128EEENSA_ILi64EEESF_EEENS_6half_tENS5_IJNS4_6LayoutINS5_IJiNS5_IJNSA_ILi2EEEiEEEiEEENS5_IJlNS5_IJSB_SK_EEElEEEEENSJ_INS5_IJNS5_IJNS5_IJNSA_ILi8EEESK_NSA_ILi4EEEEEEiEEENS5_IJNS5_IJNSA_ILi16EEESK_SR_EEEiEEEiEEENS5_IJNS5_IJNS5_IJSF_SU_NSA_ILi2048EEEEEENSA_ILi8192EEEEEENS5_IJNS5_IJSB_NSA_ILi1024EEENSA_ILi32EEEEEElEEElEEEEEEEESI_NS5_IJlSB_lEEENS4_8TiledMMAINS4_8MMA_AtomIJNS4_4SM904GMMA6SPARSE26GMMA_64x64x32_F32F16F16_SSILNS1D_5MajorE0ELS1G_0ELNS1D_7ScaleInE1ELS1H_1ELNS1D_9SparseSelE0EEEEEENSJ_INS5_IJSK_SB_SB_EEENS5_IJSB_NSA_ILi0EEES1M_EEEEENS5_IJNS4_10UnderscoreES1P_S1P_EEEEENS4_13SM90_TMA_LOADENS4_14ComposedLayoutINS4_7SwizzleILi3ELi4ELi3EEENS4_25smem_sparse_ptr_flag_bitsILi2ELi16EEENSJ_INS5_IJNS5_IJSB_SQ_EEENS5_IJSK_SG_EEEEEENS5_IJNS5_IJS1M_SF_EEESN_EEEEEEEvNS4_8identityES1S_NS1T_IS1V_NS4_18smem_ptr_flag_bitsILi16EEENSJ_INS5_IJSQ_SG_EEENS5_IJSG_SB_EEEEEEEvS25_EENS_8epilogue10collective6detail29Sm90TmaWarpSpecializedAdapterINS2E_15DefaultEpilogueIfNS5_IJSB_llEEES2I_NS2D_6thread17LinearCombinationIfLi1EffLNS2J_9ScaleType4KindE0ELNS_15FloatRoundStyleE2EfEENS1_15EpilogueDefaultEEEEEvvEEEEvNT_6ParamsE)
        .other          _ZN7cutlass13device_kernelINS_4gemm6kernel13GemmUniversalIN4cute5tupleIJiiiiEEENS1_10collective13CollectiveMmaINS1_40MainloopSm90TmaGmmaWarpSpecializedSparseILi6ENS5_IJNS4_1CILi1EEESB_SB_EEENS1_35KernelTmaWarpSpecializedCooperativeEEENS5_IJNSA_ILi128EEENSA_ILi64EEESF_EEENS_6half_tENS5_IJNS4_6LayoutINS5_IJiNS5_IJNSA_ILi2EEEiEEEiEEENS5_IJlNS5_IJSB_SK_EEElEEEEENSJ_INS5_IJNS5_IJNS5_IJNSA_ILi8EEESK_NSA_ILi4EEEEEEiEEENS5_IJNS5_IJNSA_ILi16EEESK_SR_EEEiEEEiEEENS5_IJNS5_IJNS5_IJSF_SU_NSA_ILi2048EEEEEENSA_ILi8192EEEEEENS5_IJNS5_IJSB_NSA_ILi1024EEENSA_ILi32EEEEEElEEElEEEEEEEESI_NS5_IJlSB_lEEENS4_8TiledMMAINS4_8MMA_AtomIJNS4_4SM904GMMA6SPARSE26GMMA_64x64x32_F32F16F16_SSILNS1D_5MajorE0ELS1G_0ELNS1D_7ScaleInE1ELS1H_1ELNS1D_9SparseSelE0EEEEEENSJ_INS5_IJSK_SB_SB_EEENS5_IJSB_NSA_ILi0EEES1M_EEEEENS5_IJNS4_10UnderscoreES1P_S1P_EEEEENS4_13SM90_TMA_LOADENS4_14ComposedLayoutINS4_7SwizzleILi3ELi4ELi3EEENS4_25smem_sparse_ptr_flag_bitsILi2ELi16EEENSJ_INS5_IJNS5_IJSB_SQ_EEENS5_IJSK_SG_EEEEEENS5_IJNS5_IJS1M_SF_EEESN_EEEEEEEvNS4_8identityES1S_NS1T_IS1V_NS4_18smem_ptr_flag_bitsILi16EEENSJ_INS5_IJSQ_SG_EEENS5_IJSG_SB_EEEEEEEvS25_EENS_8epilogue10collective6detail29Sm90TmaWarpSpecializedAdapterINS2E_15DefaultEpilogueIfNS5_IJSB_llEEES2I_NS2D_6thread17LinearCombinationIfLi1EffLNS2J_9ScaleType4KindE0ELNS_15FloatRoundStyleE2EfEENS1_15EpilogueDefaultEEEEEvvEEEEvNT_6ParamsE,@"STO_CUDA_ENTRY STV_DEFAULT"
_ZN7cutlass13device_kernelINS_4gemm6kernel13GemmUniversalIN4cute5tupleIJiiiiEEENS1_10collective13CollectiveMmaINS1_40MainloopSm90TmaGmmaWarpSpecializedSparseILi6ENS5_IJNS4_1CILi1EEESB_SB_EEENS1_35KernelTmaWarpSpecializedCooperativeEEENS5_IJNSA_ILi128EEENSA_ILi64EEESF_EEENS_6half_tENS5_IJNS4_6LayoutINS5_IJiNS5_IJNSA_ILi2EEEiEEEiEEENS5_IJlNS5_IJSB_SK_EEElEEEEENSJ_INS5_IJNS5_IJNS5_IJNSA_ILi8EEESK_NSA_ILi4EEEEEEiEEENS5_IJNS5_IJNSA_ILi16EEESK_SR_EEEiEEEiEEENS5_IJNS5_IJNS5_IJSF_SU_NSA_ILi2048EEEEEENSA_ILi8192EEEEEENS5_IJNS5_IJSB_NSA_ILi1024EEENSA_ILi32EEEEEElEEElEEEEEEEESI_NS5_IJlSB_lEEENS4_8TiledMMAINS4_8MMA_AtomIJNS4_4SM904GMMA6SPARSE26GMMA_64x64x32_F32F16F16_SSILNS1D_5MajorE0ELS1G_0ELNS1D_7ScaleInE1ELS1H_1ELNS1D_9SparseSelE0EEEEEENSJ_INS5_IJSK_SB_SB_EEENS5_IJSB_NSA_ILi0EEES1M_EEEEENS5_IJNS4_10UnderscoreES1P_S1P_EEEEENS4_13SM90_TMA_LOADENS4_14ComposedLayoutINS4_7SwizzleILi3ELi4ELi3EEENS4_25smem_sparse_ptr_flag_bitsILi2ELi16EEENSJ_INS5_IJNS5_IJSB_SQ_EEENS5_IJSK_SG_EEEEEENS5_IJNS5_IJS1M_SF_EEESN_EEEEEEEvNS4_8identityES1S_NS1T_IS1V_NS4_18smem_ptr_flag_bitsILi16EEENSJ_INS5_IJSQ_SG_EEENS5_IJSG_SB_EEEEEEEvS25_EENS_8epilogue10collective6detail29Sm90TmaWarpSpecializedAdapterINS2E_15DefaultEpilogueIfNS5_IJSB_llEEES2I_NS2D_6thread17LinearCombinationIfLi1EffLNS2J_9ScaleType4KindE0ELNS_15FloatRoundStyleE2EfEENS1_15EpilogueDefaultEEEEEvvEEEEvNT_6ParamsE:
[----:B------:R-:W-:Y:S01]  /*0000*/  LDC R1, c[0x0][0x28] ;  /* 0x00000a00ff017b82 */ /* 0x000fe20000000800 */
[----:B------:R-:W0:Y:S01]  /*0010*/  S2R R2, SR_TID.X ;  /* 0x0000000000027919 */ /* 0x000e220000002100 */
[----:B------:R-:W-:Y:S01]  /*0020*/  ELECT P0, URZ, PT ;  /* 0x00000000003f782f */ /* 0x000fe20003800000 */
[----:B------:R-:W-:Y:S01]  /*0030*/  BSSY B0, `(.L_x_0) ;  /* 0x0000012000007945 */ /* 0x000fe20003800000 */
[--C-:B0-----:R-:W-:Y:S02]  /*0040*/  SHF.R.U32.HI R0, RZ, 0x5, R2.reuse ;  /* 0x00000005ff007819 */ /* 0x101fe40000011602 */
[----:B------:R-:W-:-:S03]  /*0050*/  SHF.R.U32.HI R3, RZ, 0x7, R2 ;  /* 0x00000007ff037819 */ /* 0x000fc60000011602 */
[----:B------:R-:W0:Y:S04]  /*0060*/  SHFL.IDX PT, R6, R0, RZ, 0x1f ;  /* 0x00001fff00067589 */ /* 0x000e2800000e0000 */
[----:B------:R1:W2:Y:S01]  /*0070*/  SHFL.IDX PT, R9, R3, RZ, 0x1f ;  /* 0x00001fff03097589 */ /* 0x0002a200000e0000 */
[----:B0-----:R-:W-:-:S13]  /*0080*/  ISETP.NE.OR P0, PT, R6, RZ, !P0 ;  /* 0x000000ff0600720c */ /* 0x001fda0004705670 */
[----:B-12---:R-:W-:Y:S05]  /*0090*/  @P0 BRA `(.L_x_1) ;  /* 0x00000000002c0947 */ /* 0x006fea0003800000 */
[----:B------:R-:W-:Y:S02]  /*00a0*/  ULDC.64 UR4, c[0x0][0x198] ;  /* 0x0000660000047ab9 */ /* 0x000fe40000000a00 */
[----:B------:R-:W-:Y:S02]  /*00b0*/  UIADD3 UR6, UP0, UR4, 0xf0, URZ ;  /* 0x000000f004067890 */ /* 0x000fe4000ff1e03f */
[----:B------:R-:W-:Y:S02]  /*00c0*/  UIADD3 UR8, UP1, UR4, 0x1f0, URZ ;  /* 0x000001f004087890 */ /* 0x000fe4000ff3e03f */
[----:B------:R-:W-:Y:S02]  /*00d0*/  UIADD3 UR4, UP2, UR4, 0x2f0, URZ ;  /* 0x000002f004047890 */ /* 0x000fe4000ff5e03f */
[----:B------:R-:W-:Y:S02]  /*00e0*/  UIADD3.X UR7, URZ, UR5, URZ, UP0, !UPT ;  /* 0x000000053f077290 */ /* 0x000fe400087fe43f */
[----:B------:R-:W-:-:S02]  /*00f0*/  UIADD3.X UR9, URZ, UR5, URZ, UP1, !UPT ;  /* 0x000000053f097290 */ /* 0x000fc40008ffe43f */
[----:B------:R-:W-:-:S05]  /*0100*/  UIADD3.X UR5, URZ, UR5, URZ, UP2, !UPT ;  /* 0x000000053f057290 */ /* 0x000fca00097fe43f */
[----:B------:R0:W-:Y:S02]  /*0110*/  UTMACCTL.PF [UR6] ;  /* 0x00000000060079b9 */ /* 0x0001e40008040000 */
[----:B------:R0:W-:Y:S02]  /*0120*/  UTMACCTL.PF [UR8] ;  /* 0x00000000080079b9 */ /* 0x0001e40008040000 */
[----:B------:R0:W-:Y:S02]  /*0130*/  UTMACCTL.PF [UR4] ;  /* 0x00000000040079b9 */ /* 0x0001e40008040000 */
[----:B0-----:R-:W-:Y:S01]  /*0140*/  NOP ;  /* 0x0000000000007918 */ /* 0x001fe20000000000 */
.L_x_1:
[----:B------:R-:W-:Y:S05]  /*0150*/  BSYNC B0 ;  /* 0x0000000000007941 */ /* 0x000fea0003800000 */
.L_x_0:
[----:B------:R-:W0:Y:S02]  /*0160*/  SHFL.IDX PT, R4, R0, RZ, 0x1f ;  /* 0x00001fff00047589 */ /* 0x000e2400000e0000 */
[----:B0-----:R-:W-:-:S13]  /*0170*/  ISETP.NE.AND P0, PT, R4, RZ, PT ;  /* 0x000000ff0400720c */ /* 0x001fda0003f05270 */
[----:B------:R-:W-:Y:S05]  /*0180*/  @P0 BRA `(.L_x_2) ;  /* 0x0000000000680947 */ /* 0x000fea0003800000 */
[----:B------:R-:W0:Y:S01]  /*0190*/  S2UR UR8, SR_CgaCtaId ;  /* 0x00000000000879c3 */ /* 0x000e220000008800 */
[----:B------:R-:W-:Y:S01]  /*01a0*/  UMOV UR4, 0x400 ;  /* 0x0000040000047882 */ /* 0x000fe20000000000 */
[----:B------:R-:W-:Y:S01]  /*01b0*/  UMOV UR5, 0x1 ;  /* 0x0000000100057882 */ /* 0x000fe20000000000 */
[----:B------:R-:W-:Y:S01]  /*01c0*/  UMOV UR6, 0x100 ;  /* 0x0000010000067882 */ /* 0x000fe20000000000 */
[----:B------:R-:W-:Y:S01]  /*01d0*/  ELECT P0, URZ, PT ;  /* 0x00000000003f782f */ /* 0x000fe20003800000 */
[----:B------:R-:W-:-:S04]  /*01e0*/  UIADD3 UR6, -UR6, 0x100000, URZ ;  /* 0x0010000006067890 */ /* 0x000fc8000fffe13f */
[----:B------:R-:W-:Y:S02]  /*01f0*/  USHF.L.U32 UR7, UR6, 0xb, URZ ;  /* 0x0000000b06077899 */ /* 0x000fe4000800063f */
[----:B------:R-:W-:Y:S02]  /*0200*/  USHF.L.U32 UR6, UR6, 0x1, URZ ;  /* 0x0000000106067899 */ /* 0x000fe4000800063f */
[----:B0-----:R-:W-:Y:S02]  /*0210*/  ULEA UR8, UR8, UR4, 0x18 ;  /* 0x0000000408087291 */ /* 0x001fe4000f8ec03f */
[----:B------:R-:W-:-:S04]  /*0220*/  UIADD3 UR4, -UR5, 0x100000, URZ ;  /* 0x0010000005047890 */ /* 0x000fc8000fffe13f */
[----:B------:R-:W-:Y:S02]  /*0230*/  USHF.L.U32 UR5, UR4, 0xb, URZ ;  /* 0x0000000b04057899 */ /* 0x000fe4000800063f */
[----:B------:R-:W-:Y:S01]  /*0240*/  USHF.L.U32 UR4, UR4, 0x1, URZ ;  /* 0x0000000104047899 */ /* 0x000fe2000800063f */
[----:B------:R-:W0:Y:S11]  /*0250*/  FENCE.VIEW.ASYNC.S ;  /* 0x00000000000073c6 */ /* 0x000e360000000000 */
[----:B0-----:R0:W1:Y:S01]  /*0260*/  SYNCS.EXCH.64 URZ, [UR8], UR4 ;  /* 0x00000004083f75b2 */ /* 0x0010620008000100 */
[----:B------:R0:W2:Y:S01]  /*0270*/  SYNCS.EXCH.64 URZ, [UR8+0x30], UR6 ;  /* 0x00003006083f75b2 */ /* 0x0000a20008000100 */
[----:B------:R0:W3:Y:S01]  /*0280*/  SYNCS.EXCH.64 URZ, [UR8+0x8], UR4 ;  /* 0x00000804083f75b2 */ /* 0x0000e20008000100 */
[----:B------:R0:W4:Y:S01]  /*0290*/  SYNCS.EXCH.64 URZ, [UR8+0x38], UR6 ;  /* 0x00003806083f75b2 */ /* 0x0001220008000100 */
[----:B------:R0:W0:Y:S01]  /*02a0*/  SYNCS.EXCH.64 URZ, [UR8+0x10], UR4 ;  /* 0x00001004083f75b2 */ /* 0x0000220008000100 */
[----:B------:R0:W0:Y:S01]  /*02b0*/  SYNCS.EXCH.64 URZ, [UR8+0x40], UR6 ;  /* 0x00004006083f75b2 */ /* 0x0000220008000100 */
[----:B------:R0:W0:Y:S01]  /*02c0*/  SYNCS.EXCH.64 URZ, [UR8+0x18], UR4 ;  /* 0x00001804083f75b2 */ /* 0x0000220008000100 */
[----:B------:R0:W0:Y:S01]  /*02d0*/  SYNCS.EXCH.64 URZ, [UR8+0x48], UR6 ;  /* 0x00004806083f75b2 */ /* 0x0000220008000100 */
[----:B------:R0:W0:Y:S01]  /*02e0*/  SYNCS.EXCH.64 URZ, [UR8+0x20], UR4 ;  /* 0x00002004083f75b2 */ /* 0x0000220008000100 */
[----:B------:R0:W0:Y:S01]  /*02f0*/  SYNCS.EXCH.64 URZ, [UR8+0x50], UR6 ;  /* 0x00005006083f75b2 */ /* 0x0000220008000100 */
[----:B------:R0:W0:Y:S01]  /*0300*/  SYNCS.EXCH.64 URZ, [UR8+0x28], UR4 ;  /* 0x00002804083f75b2 */ /* 0x0000220008000100 */
[----:B------:R0:W0:Y:S01]  /*0310*/  SYNCS.EXCH.64 URZ, [UR8+0x58], UR6 ;  /* 0x00005806083f75b2 */ /* 0x0000220008000100 */
[----:B------:R-:W-:Y:S01]  /*0320*/  NOP ;  /* 0x0000000000007918 */ /* 0x000fe20000000000 */
.L_x_2:
[----:B------:R-:W5:Y:S01]  /*0330*/  SHFL.IDX PT, R0, R0, RZ, 0x1f ;  /* 0x00001fff00007589 */ /* 0x000f6200000e0000 */
[----:B------:R-:W1:Y:S01]  /*0340*/  LDC R4, c[0x0][0x75c] ;  /* 0x0001d700ff047b82 */ /* 0x000e620000000800 */
[----:B------:R-:W-:Y:S02]  /*0350*/  ELECT P0, URZ, PT ;  /* 0x00000000003f782f */ /* 0x000fe40003800000 */
[----:B------:R-:W-:Y:S01]  /*0360*/  SHF.R.S32.HI R5, RZ, 0x1f, R6 ;  /* 0x0000001fff057819 */ /* 0x000fe20000011406 */
[----:B------:R-:W2:Y:S01]  /*0370*/  S2R R7, SR_CTAID.Y ;  /* 0x0000000000077919 */ /* 0x000ea20000002600 */
[----:B0-----:R-:W-:Y:S01]  /*0380*/  UMOV UR4, 0x20 ;  /* 0x0000002000047882 */ /* 0x001fe20000000000 */
[C---:B------:R-:W-:Y:S01]  /*0390*/  ISETP.NE.AND P2, PT, R9.reuse, RZ, PT ;  /* 0x000000ff0900720c */ /* 0x040fe20003f45270 */
[----:B------:R-:W-:Y:S01]  /*03a0*/  VIADD R12, R9, 0xffffffff ;  /* 0xffffffff090c7836 */ /* 0x000fe20000000000 */
[----:B------:R-:W0:Y:S01]  /*03b0*/  S2R R8, SR_CTAID.X ;  /* 0x0000000000087919 */ /* 0x000e220000002500 */
[----:B------:R-:W-:Y:S01]  /*03c0*/  LEA.HI R5, R5, R6, RZ, 0x2 ;  /* 0x0000000605057211 */ /* 0x000fe200078f10ff */
[----:B------:R-:W-:Y:S01]  /*03d0*/  NOP ;  /* 0x0000000000007918 */ /* 0x000fe20000000000 */
[----:B------:R-:W-:Y:S01]  /*03e0*/  NOP ;  /* 0x0000000000007918 */ /* 0x000fe20000000000 */
[----:B------:R-:W-:-:S02]  /*03f0*/  ISETP.GE.U32.AND P1, PT, R12, 0x2, PT ;  /* 0x000000020c00780c */ /* 0x000fc40003f26070 */
[----:B------:R-:W-:-:S05]  /*0400*/  LOP3.LUT R5, R5, 0xfffffffc, RZ, 0xc0, !PT ;  /* 0xfffffffc05057812 */ /* 0x000fca00078ec0ff */
[----:B------:R-:W-:Y:S01]  /*0410*/  IMAD.IADD R6, R6, 0x1, -R5 ;  /* 0x0000000106067824 */ /* 0x000fe200078e0a05 */
[----:B-----5:R-:W-:Y:S02]  /*0420*/  ISETP.NE.OR P0, PT, R0, RZ, !P0 ;  /* 0x000000ff0000720c */ /* 0x020fe40004705670 */
[----:B-1----:R-:W-:-:S11]  /*0430*/  ISETP.NE.AND P3, PT, R4, 0x1, PT ;  /* 0x000000010400780c */ /* 0x002fd60003f65270 */
[----:B------:R-:W-:Y:S01]  /*0440*/  VOTEU.ALL UP0, P0 ;  /* 0x00000000003f7886 */ /* 0x000fe20000000000 */
[----:B------:R-:W-:Y:S01]  /*0450*/  VOTEU.ALL UP1, P0 ;  /* 0x00000000003f7886 */ /* 0x000fe20000020000 */
[----:B------:R-:W0:Y:S01]  /*0460*/  @P3 LDC R11, c[0x0][0x10] ;  /* 0x00000400ff0b3b82 */ /* 0x000e220000000800 */
[----:B--2---:R-:W-:Y:S02]  /*0470*/  @P3 IMAD.MOV.U32 R4, RZ, RZ, R7 ;  /* 0x000000ffff043224 */ /* 0x004fe400078e0007 */
[----:B------:R-:W-:Y:S01]  /*0480*/  @!UP0 UMOV UR6, 0x400 ;  /* 0x0000040000068882 */ /* 0x000fe20000000000 */
[----:B------:R-:W-:-:S04]  /*0490*/  @!UP0 UIADD3 UR4, -UR4, 0x100000, URZ ;  /* 0x0010000004048890 */ /* 0x000fc8000fffe13f */
[----:B------:R-:W-:Y:S02]  /*04a0*/  @!UP0 USHF.L.U32 UR5, UR4, 0xb, URZ ;  /* 0x0000000b04058899 */ /* 0x000fe4000800063f */
[----:B------:R-:W-:Y:S01]  /*04b0*/  @!UP0 USHF.L.U32 UR4, UR4, 0x1, URZ ;  /* 0x0000000104048899 */ /* 0x000fe2000800063f */
[----:B------:R-:W-:Y:S02]  /*04c0*/  @P3 IMAD.MOV.U32 R5, RZ, RZ, RZ ;  /* 0x000000ffff053224 */ /* 0x000fe400078e00ff */
[----:B------:R-:W-:Y:S01]  /*04d0*/  @P3 IMAD.MOV.U32 R13, RZ, RZ, RZ ;  /* 0x000000ffff0d3224 */ /* 0x000fe200078e00ff */
[----:B------:R-:W1:Y:S08]  /*04e0*/  @!UP0 S2UR UR7, SR_CgaCtaId ;  /* 0x00000000000789c3 */ /* 0x000e700000008800 */
[----:B------:R-:W2:Y:S01]  /*04f0*/  @!P3 LDC R10, c[0x0][0xc] ;  /* 0x00000300ff0abb82 */ /* 0x000ea20000000800 */
[----:B0-----:R-:W-:-:S04]  /*0500*/  @P3 IMAD.WIDE.U32 R4, R8, R11, R4 ;  /* 0x0000000b08043225 */ /* 0x001fc800078e0004 */
[----:B------:R-:W-:Y:S02]  /*0510*/  @P3 IMAD.MOV.U32 R0, RZ, RZ, R4 ;  /* 0x000000ffff003224 */ /* 0x000fe400078e0004 */
[----:B------:R-:W-:Y:S01]  /*0520*/  @P3 IMAD.IADD R5, R5, 0x1, R13 ;  /* 0x0000000105053824 */ /* 0x000fe200078e020d */
[----:B-1----:R-:W-:Y:S01]  /*0530*/  @!UP0 ULEA UR6, UR7, UR6, 0x18 ;  /* 0x0000000607068291 */ /* 0x002fe2000f8ec03f */
[----:B------:R-:W-:Y:S01]  /*0540*/  VOTEU.ALL UP0, P0 ;  /* 0x00000000003f7886 */ /* 0x000fe20000000000 */
[----:B------:R-:W-:-:S04]  /*0550*/  ISETP.NE.AND P0, PT, R6, 0x3, PT ;  /* 0x000000030600780c */ /* 0x000fc80003f05270 */
[----:B------:R-:W-:-:S04]  /*0560*/  ISETP.EQ.OR P0, PT, R6, RZ, !P0 ;  /* 0x000000ff0600720c */ /* 0x000fc80004702670 */
[----:B------:R-:W-:Y:S01]  /*0570*/  ISETP.EQ.AND P0, PT, R9, RZ, P0 ;  /* 0x000000ff0900720c */ /* 0x000fe20000702270 */
[----:B------:R-:W-:Y:S01]  /*0580*/  IMAD.MOV.U32 R9, RZ, RZ, RZ ;  /* 0x000000ffff097224 */ /* 0x000fe200078e00ff */
[----:B------:R-:W0:Y:S02]  /*0590*/  FENCE.VIEW.ASYNC.S ;  /* 0x00000000000073c6 */ /* 0x000e240000000000 */
[----:B0-----:R0:W3:Y:S01]  /*05a0*/  @!UP0 SYNCS.EXCH.64 URZ, [UR6+0x70], UR4 ;  /* 0x00007004063f85b2 */ /* 0x0010e20008000100 */
[----:B------:R-:W-:Y:S01]  /*05b0*/  SEL R4, RZ, 0x1, !P0 ;  /* 0x00000001ff047807 */ /* 0x000fe20004000000 */
[----:B--2---:R-:W-:-:S03]  /*05c0*/  @!P3 IMAD.WIDE.U32 R10, R10, R7, R8 ;  /* 0x000000070a0ab225 */ /* 0x004fc600078e0008 */
[----:B------:R-:W-:Y:S01]  /*05d0*/  SEL R4, R4, 0x2, P1 ;  /* 0x0000000204047807 */ /* 0x000fe20000800000 */
[----:B------:R-:W-:Y:S02]  /*05e0*/  @!P3 IMAD.MOV.U32 R0, RZ, RZ, R10 ;  /* 0x000000ffff00b224 */ /* 0x000fe400078e000a */
[----:B------:R-:W-:Y:S01]  /*05f0*/  @!P3 IMAD.MOV.U32 R5, RZ, RZ, R11 ;  /* 0x000000ffff05b224 */ /* 0x000fe200078e000b */
[----:B------:R0:W3:Y:S01]  /*0600*/  @!UP1 SYNCS.EXCH.64 URZ, [UR6+0x78], UR4 ;  /* 0x00007804063f95b2 */ /* 0x0000e20008000100 */
[----:B------:R-:W-:Y:S01]  /*0610*/  NOP ;  /* 0x0000000000007918 */ /* 0x000fe20000000000 */
[----:B---34-:R-:W-:Y:S06]  /*0620*/  BAR.SYNC.DEFER_BLOCKING 0x0 ;  /* 0x0000000000007b1d */ /* 0x018fec0000010000 */
[----:B------:R-:W-:Y:S05]  /*0630*/  @!P2 BRA `(.L_x_3) ;  /* 0x000000400018a947 */ /* 0x000fea0003800000 */
[----:B------:R-:W-:-:S13]  /*0640*/  ISETP.GT.U32.AND P0, PT, R12, 0x1, PT ;  /* 0x000000010c00780c */ /* 0x000fda0003f04070 */
[----:B0-----:R-:W-:Y:S05]  /*0650*/  @P0 EXIT ;  /* 0x000000000000094d */ /* 0x001fea0003800000 */
[----:B------:R-:W-:Y:S01]  /*0660*/  ULDC.64 UR4, c[0x0][0x750] ;  /* 0x0001d40000047ab9 */ /* 0x000fe20000000a00 */
[----:B------:R-:W-:Y:S01]  /*0670*/  PRMT R10, RZ, 0x7610, R10 ;  /* 0x00007610ff0a7816 */ /* 0x000fe2000000000a */
[----:B------:R-:W-:Y:S01]  /*0680*/  IMAD.MOV.U32 R12, RZ, RZ, -0x1 ;  /* 0xffffffffff0c7424 */ /* 0x000fe200078e00ff */
[----:B------:R-:W-:Y:S01]  /*0690*/  ISETP.GE.U32.AND P0, PT, R0, UR4, PT ;  /* 0x0000000400007c0c */ /* 0x000fe2000bf06070 */
[----:B------:R-:W-:Y:S02]  /*06a0*/  IMAD.MOV.U32 R16, RZ, RZ, -0x1 ;  /* 0xffffffffff107424 */ /* 0x000fe400078e00ff */
[----:B------:R-:W-:Y:S01]  /*06b0*/  IMAD.MOV.U32 R11, RZ, RZ, -0x1 ;  /* 0xffffffffff0b7424 */ /* 0x000fe200078e00ff */
[----:B------:R-:W-:-:S13]  /*06c0*/  ISETP.GE.U32.AND.EX P0, PT, R5, UR5, PT, P0 ;  /* 0x0000000505007c0c */ /* 0x000fda000bf06100 */
[----:B------:R-:W-:Y:S05]  /*06d0*/  @P0 BRA `(.L_x_4) ;  /* 0x0000000400600947 */ /* 0x000fea0003800000 */
[----:B------:R-:W0:Y:S01]  /*06e0*/  LDC.64 R18, c[0x0][0x728] ;  /* 0x0001ca00ff127b82 */ /* 0x000e220000000a00 */
[----:B------:R-:W-:Y:S02]  /*06f0*/  IMAD.MOV.U32 R10, RZ, RZ, R0 ;  /* 0x000000ffff0a7224 */ /* 0x000fe400078e0000 */
[----:B------:R-:W-:-:S05]  /*0700*/  IMAD.MOV.U32 R11, RZ, RZ, R5 ;  /* 0x000000ffff0b7224 */ /* 0x000fca00078e0005 */
[----:B------:R-:W1:Y:S08]  /*0710*/  LDC R6, c[0x0][0x730] ;  /* 0x0001cc00ff067b82 */ /* 0x000e700000000800 */
[----:B------:R-:W2:Y:S01]  /*0720*/  LDC.64 R20, c[0x0][0x720] ;  /* 0x0001c800ff147b82 */ /* 0x000ea20000000a00 */
[----:B0-----:R-:W-:-:S04]  /*0730*/  ISETP.NE.U32.AND P0, PT, R18, RZ, PT ;  /* 0x000000ff1200720c */ /* 0x001fc80003f05070 */
[----:B------:R-:W-:-:S13]  /*0740*/  ISETP.NE.AND.EX P0, PT, R19, RZ, PT, P0 ;  /* 0x000000ff1300720c */ /* 0x000fda0003f05300 */
[----:B-12---:R-:W-:Y:S05]  /*0750*/  @!P0 BRA `(.L_x_5) ;  /* 0x0000000000288947 */ /* 0x006fea0003800000 */
[----:B------:R-:W0:Y:S02]  /*0760*/  LDC R15, c[0x0][0x734] ;  /* 0x0001cd00ff0f7b82 */ /* 0x000e240000000800 */
[----:B0-----:R-:W-:-:S05]  /*0770*/  IADD3 R15, P0, R0, R15, RZ ;  /* 0x0000000f000f7210 */ /* 0x001fca0007f1e0ff */
[----:B------:R-:W-:-:S04]  /*0780*/  IMAD.X R17, RZ, RZ, R5, P0 ;  /* 0x000000ffff117224 */ /* 0x000fc800000e0605 */
[----:B------:R-:W-:-:S04]  /*0790*/  IMAD.WIDE.U32 R10, R17, R18, RZ ;  /* 0x00000012110a7225 */ /* 0x000fc800078e00ff */
[----:B------:R-:W-:-:S04]  /*07a0*/  IMAD.WIDE.U32 R12, P0, R15, R19, R10 ;  /* 0x000000130f0c7225 */ /* 0x000fc8000780000a */
[----:B------:R-:W-:-:S04]  /*07b0*/  IMAD.WIDE.U32 R10, R15, R18, RZ ;  /* 0x000000120f0a7225 */ /* 0x000fc800078e00ff */
[----:B------:R-:W-:Y:S01]  /*07c0*/  IMAD.X R15, RZ, RZ, RZ, P0 ;  /* 0x000000ffff0f7224 */ /* 0x000fe200000e06ff */
[----:B------:R-:W-:Y:S01]  /*07d0*/  IADD3 RZ, P0, R11, R12, RZ ;  /* 0x0000000c0bff7210 */ /* 0x000fe20007f1e0ff */
[----:B------:R-:W-:-:S04]  /*07e0*/  IMAD.MOV.U32 R14, RZ, RZ, R13 ;  /* 0x000000ffff0e7224 */ /* 0x000fc800078e000d */
[----:B------:R-:W-:-:S08]  /*07f0*/  IMAD.WIDE.U32.X R10, R17, R19, R14, P0 ;  /* 0x00000013110a7225 */ /* 0x000fd000000e040e */
.L_x_5:
[-CC-:B------:R-:W-:Y:S01]  /*0800*/  SHF.R.U64 R25, R10, R6.reuse, R11.reuse ;  /* 0x000000060a197219 */ /* 0x180fe2000000120b */
[----:B------:R-:W0:Y:S01]  /*0810*/  LDC R14, c[0x0][0x718] ;  /* 0x0001c600ff0e7b82 */ /* 0x000e220000000800 */
[----:B------:R-:W-:Y:S01]  /*0820*/  SHF.R.U32.HI R9, RZ, R6, R11 ;  /* 0x00000006ff097219 */ /* 0x000fe2000001160b */
[----:B------:R-:W-:Y:S01]  /*0830*/  ULDC UR4, c[0x0][0x150] ;  /* 0x0000540000047ab9 */ /* 0x000fe20000000800 */
[----:B------:R-:W-:Y:S01]  /*0840*/  IADD3 R13, P0, RZ, -R25, RZ ;  /* 0x80000019ff0d7210 */ /* 0x000fe20007f1e0ff */
[----:B------:R-:W-:Y:S01]  /*0850*/  IMAD.MOV.U32 R10, RZ, RZ, R0 ;  /* 0x000000ffff0a7224 */ /* 0x000fe200078e0000 */
[----:B------:R-:W-:Y:S01]  /*0860*/  I2FP.F32.U32 R6, R8 ;  /* 0x0000000800067245 */ /* 0x000fe20000201000 */
[----:B------:R-:W-:Y:S02]  /*0870*/  IMAD.MOV.U32 R11, RZ, RZ, R5 ;  /* 0x000000ffff0b7224 */ /* 0x000fe400078e0005 */
[----:B------:R-:W1:Y:S01]  /*0880*/  LDC.64 R26, c[0x0][0x740] ;  /* 0x0001d000ff1a7b82 */ /* 0x000e620000000a00 */
[----:B------:R-:W-:-:S02]  /*0890*/  IMAD.X R15, RZ, RZ, ~R9, P0 ;  /* 0x000000ffff0f7224 */ /* 0x000fc400000e0e09 */
[----:B------:R-:W-:Y:S01]  /*08a0*/  FMUL R6, R6, UR4 ;  /* 0x0000000406067c20 */ /* 0x000fe20008400000 */
[----:B------:R-:W-:Y:S01]  /*08b0*/  IMAD.WIDE.U32 R10, R13, R20, R10 ;  /* 0x000000140d0a7225 */ /* 0x000fe200078e000a */
[----:B------:R-:W-:-:S03]  /*08c0*/  ULDC UR4, c[0x0][0x154] ;  /* 0x0000550000047ab9 */ /* 0x000fc60000000800 */
[----:B------:R-:W-:Y:S01]  /*08d0*/  IMAD R12, R15, R20, RZ ;  /* 0x000000140f0c7224 */ /* 0x000fe200078e02ff */
[----:B------:R-:W2:Y:S01]  /*08e0*/  LDC R9, c[0x0][0x144] ;  /* 0x00005100ff097b82 */ /* 0x000ea20000000800 */
[----:B------:R-:W3:Y:S02]  /*08f0*/  F2I.U32.TRUNC.NTZ R6, R6 ;  /* 0x0000000600067305 */ /* 0x000ee4000020f000 */
[----:B------:R-:W-:-:S04]  /*0900*/  IMAD R13, R13, R21, R12 ;  /* 0x000000150d0d7224 */ /* 0x000fc800078e020c */
[----:B------:R-:W-:Y:S01]  /*0910*/  IMAD.IADD R11, R11, 0x1, R13 ;  /* 0x000000010b0b7824 */ /* 0x000fe200078e020d */
[----:B------:R-:W4:Y:S01]  /*0920*/  LDC R16, c[0x0][0x708] ;  /* 0x0001c200ff107b82 */ /* 0x000f220000000800 */
[----:B------:R-:W-:-:S03]  /*0930*/  IMAD.MOV.U32 R13, RZ, RZ, -0x1 ;  /* 0xffffffffff0d7424 */ /* 0x000fc600078e00ff */
[-CC-:B0-----:R-:W-:Y:S02]  /*0940*/  SHF.R.U64 R20, R10, R14.reuse, R11.reuse ;  /* 0x0000000e0a147219 */ /* 0x181fe4000000120b */
[----:B------:R-:W-:Y:S02]  /*0950*/  I2FP.F32.U32 R10, R7 ;  /* 0x00000007000a7245 */ /* 0x000fe40000201000 */
[----:B------:R-:W0:Y:S01]  /*0960*/  LDC R24, c[0x0][0x758] ;  /* 0x0001d600ff187b82 */ /* 0x000e220000000800 */
[----:B-1----:R-:W-:Y:S01]  /*0970*/  ISETP.NE.U32.AND P0, PT, R26, RZ, PT ;  /* 0x000000ff1a00720c */ /* 0x002fe20003f05070 */
[----:B---3--:R-:W-:Y:S01]  /*0980*/  IMAD.MOV R12, RZ, RZ, -R6 ;  /* 0x000000ffff0c7224 */ /* 0x008fe200078e0a06 */
[----:B------:R-:W-:Y:S01]  /*0990*/  SHF.R.U32.HI R11, RZ, R14, R11 ;  /* 0x0000000eff0b7219 */ /* 0x000fe2000001160b */
[----:B------:R-:W-:Y:S01]  /*09a0*/  FMUL R10, R10, UR4 ;  /* 0x000000040a0a7c20 */ /* 0x000fe20008400000 */
[----:B------:R-:W-:-:S03]  /*09b0*/  ISETP.NE.AND.EX P0, PT, R27, RZ, PT, P0 ;  /* 0x000000ff1b00720c */ /* 0x000fc60003f05300 */
[----:B------:R-:W1:Y:S01]  /*09c0*/  LDC R18, c[0x0][0x148] ;  /* 0x00005200ff127b82 */ /* 0x000e620000000800 */
[----:B--2---:R-:W-:-:S07]  /*09d0*/  IMAD R6, R9, R12, R8 ;  /* 0x0000000c09067224 */ /* 0x004fce00078e0208 */
[----:B------:R-:W2:Y:S01]  /*09e0*/  LDC R22, c[0x0][0x700] ;  /* 0x0001c000ff167b82 */ /* 0x000ea20000000800 */
[-CC-:B----4-:R-:W-:Y:S02]  /*09f0*/  SHF.R.U64 R28, R20, R16.reuse, R11.reuse ;  /* 0x00000010141c7219 */ /* 0x190fe4000000120b */
[----:B------:R-:W-:Y:S01]  /*0a00*/  SHF.R.U32.HI R9, RZ, R16, R11 ;  /* 0x00000010ff097219 */ /* 0x000fe2000001160b */
[----:B------:R-:W-:Y:S01]  /*0a10*/  IMAD.MOV.U32 R11, RZ, RZ, 0x1 ;  /* 0x00000001ff0b7424 */ /* 0x000fe200078e00ff */
[----:B------:R3:W4:Y:S03]  /*0a20*/  F2I.U32.TRUNC.NTZ R16, R10 ;  /* 0x0000000a00107305 */ /* 0x000726000020f000 */
[----:B------:R-:W1:Y:S01]  /*0a30*/  LDC R19, c[0x0][0x748] ;  /* 0x0001d200ff137b82 */ /* 0x000e620000000800 */
[-C--:B0-----:R-:W-:Y:S02]  /*0a40*/  SHF.L.U32 R8, R13, R24.reuse, RZ ;  /* 0x000000180d087219 */ /* 0x081fe400000006ff */
[----:B------:R-:W-:-:S02]  /*0a50*/  SHF.R.U64 R30, R28, R24, R9 ;  /* 0x000000181c1e7219 */ /* 0x000fc40000001209 */
[----:B------:R-:W-:Y:S02]  /*0a60*/  LOP3.LUT R15, RZ, R8, RZ, 0x33, !PT ;  /* 0x00000008ff0f7212 */ /* 0x000fe400078e33ff */
[-C--:B------:R-:W-:Y:S01]  /*0a70*/  SHF.R.U32.HI R9, RZ, R24.reuse, R9 ;  /* 0x00000018ff097219 */ /* 0x080fe20000011609 */
[----:B------:R-:W0:Y:S01]  /*0a80*/  LDC R21, c[0x0][0x738] ;  /* 0x0001ce00ff157b82 */ /* 0x000e220000000800 */
[----:B------:R-:W-:Y:S01]  /*0a90*/  SHF.L.U32 R14, R11, R24, RZ ;  /* 0x000000180b0e7219 */ /* 0x000fe200000006ff */
[----:B------:R-:W-:-:S06]  /*0aa0*/  IMAD.MOV.U32 R8, RZ, RZ, R30 ;  /* 0x000000ffff087224 */ /* 0x000fcc00078e001e */
[----:B------:R-:W0:Y:S01]  /*0ab0*/  LDC R23, c[0x0][0x710] ;  /* 0x0001c400ff177b82 */ /* 0x000e220000000800 */
[----:B---34-:R-:W-:Y:S05]  /*0ac0*/  @!P0 BRA `(.L_x_6) ;  /* 0x0000000000288947 */ /* 0x018fea0003800000 */
[----:B------:R-:W3:Y:S02]  /*0ad0*/  LDC R13, c[0x0][0x74c] ;  /* 0x0001d300ff0d7b82 */ /* 0x000ee40000000800 */
[----:B---3--:R-:W-:-:S05]  /*0ae0*/  IADD3 R13, P0, R30, R13, RZ ;  /* 0x0000000d1e0d7210 */ /* 0x008fca0007f1e0ff */
        /* <DEDUP_REMOVED lines=8> */
.L_x_6:
[----:B-1----:R-:W-:Y:S01]  /*0b70*/  SHF.R.U64 R8, R8, R19, R9 ;  /* 0x0000001308087219 */ /* 0x002fe20000001209 */
[----:B--2---:R-:W-:Y:S01]  /*0b80*/  VIADD R9, R22, 0xffffffff ;  /* 0xffffffff16097836 */ /* 0x004fe20000000000 */
[----:B------:R-:W-:Y:S01]  /*0b90*/  LOP3.LUT R15, R28, R15, RZ, 0xc0, !PT ;  /* 0x0000000f1c0f7212 */ /* 0x000fe200078ec0ff */
[----:B------:R-:W-:Y:S02]  /*0ba0*/  IMAD.MOV R16, RZ, RZ, -R16 ;  /* 0x000000ffff107224 */ /* 0x000fe400078e0a10 */
[----:B------:R-:W-:Y:S01]  /*0bb0*/  IMAD.MOV R10, RZ, RZ, -R8 ;  /* 0x000000ffff0a7224 */ /* 0x000fe200078e0a08 */
[----:B------:R-:W-:Y:S01]  /*0bc0*/  LOP3.LUT R9, R20, R9, RZ, 0xc0, !PT ;  /* 0x0000000914097212 */ /* 0x000fe200078ec0ff */
[----:B------:R-:W-:Y:S02]  /*0bd0*/  @P3 IMAD R6, R18, R16, R7 ;  /* 0x0000001012063224 */ /* 0x000fe400078e0207 */
[----:B------:R-:W-:Y:S02]  /*0be0*/  IMAD R15, R14, R8, R15 ;  /* 0x000000080e0f7224 */ /* 0x000fe400078e020f */
[----:B0-----:R-:W-:-:S02]  /*0bf0*/  IMAD R7, R10, R21, R30 ;  /* 0x000000150a077224 */ /* 0x001fc400078e021e */
[----:B------:R-:W-:Y:S02]  /*0c00*/  IMAD R6, R15, R23, R6 ;  /* 0x000000170f067224 */ /* 0x000fe400078e0206 */
[----:B------:R-:W-:Y:S02]  /*0c10*/  IMAD R7, R7, R22, R9 ;  /* 0x0000001607077224 */ /* 0x000fe400078e0209 */
[----:B------:R-:W-:Y:S02]  /*0c20*/  IMAD.MOV.U32 R10, RZ, RZ, 0x1 ;  /* 0x00000001ff0a7424 */ /* 0x000fe400078e00ff */
[----:B------:R-:W-:Y:S01]  /*0c30*/  IMAD.MOV.U32 R11, RZ, RZ, R25 ;  /* 0x000000ffff0b7224 */ /* 0x000fe200078e0019 */
[----:B------:R-:W-:Y:S02]  /*0c40*/  SEL R16, R7, R6, !P3 ;  /* 0x0000000607107207 */ /* 0x000fe40005800000 */
[----:B------:R-:W-:-:S07]  /*0c50*/  SEL R12, R6, R7, !P3 ;  /* 0x00000007060c7207 */ /* 0x000fce0005800000 */
.L_x_4:
[----:B------:R-:W-:-:S08]  /*0c60*/  NOP ;  /* 0x0000000000007918 */ /* 0x000fd00000000000 */
[----:B------:R-:W0:Y:S02]  /*0c70*/  USETMAXREG.TRY_ALLOC.CTAPOOL UP0, 0xe8 ;  /* 0x000000e8000079c8 */ /* 0x000e240008000600 */
[----:B0-----:R-:W-:-:S13]  /*0c80*/  PLOP3.LUT P0, PT, PT, PT, UP0, 0x80, 0x0 ;  /* 0x000000000000781c */ /* 0x001fda0003f0f008 */
[----:B------:R-:W-:Y:S05]  /*0c90*/  @!P0 BRA `(.L_x_4) ;  /* 0xfffffffc00f08947 */ /* 0x000fea000383ffff */
[----:B------:R-:W-:Y:S01]  /*0ca0*/  ULDC.64 UR4, c[0x0][0x698] ;  /* 0x0001a60000047ab9 */ /* 0x000fe20000000a00 */
[----:B------:R-:W-:Y:S01]  /*0cb0*/  ULDC.64 UR14, c[0x0][0x208] ;  /* 0x00008200000e7ab9 */ /* 0x000fe20000000a00 */
[----:B------:R-:W-:-:S04]  /*0cc0*/  ISETP.NE.U32.AND P0, PT, RZ, UR4, PT ;  /* 0x00000004ff007c0c */ /* 0x000fc8000bf05070 */
[----:B------:R-:W-:-:S13]  /*0cd0*/  ISETP.NE.AND.EX P0, PT, RZ, UR5, PT, P0 ;  /* 0x00000005ff007c0c */ /* 0x000fda000bf05300 */
[----:B------:R-:W-:Y:S05]  /*0ce0*/  @!P0 BRA `(.L_x_7) ;  /* 0x00000000001c8947 */ /* 0x000fea0003800000 */
[----:B------:R-:W0:Y:S02]  /*0cf0*/  LDC.64 R6, c[0x0][0x698] ;  /* 0x0001a600ff067b82 */ /* 0x000e240000000a00 */
[----:B0-----:R-:W2:Y:S02]  /*0d00*/  LDG.E.64 R6, desc[UR14][R6.64] ;  /* 0x0000000e06067981 */ /* 0x001ea4000c1e1b00 */
[----:B--2---:R-:W-:-:S04]  /*0d10*/  ISETP.NE.U32.AND P0, PT, R6, RZ, PT ;  /* 0x000000ff0600720c */ /* 0x004fc80003f05070 */
[----:B------:R-:W-:-:S13]  /*0d20*/  ISETP.NE.AND.EX P0, PT, R7, RZ, PT, P0 ;  /* 0x000000ff0700720c */ /* 0x000fda0003f05300 */
[----:B------:R-:W-:Y:S05]  /*0d30*/  @!P0 BRA `(.L_x_7) ;  /* 0x0000000000088947 */ /* 0x000fea0003800000 */
[----:B------:R0:W5:Y:S01]  /*0d40*/  LD.E R6, desc[UR14][R6.64] ;  /* 0x0000000e06067980 */ /* 0x000162000c101900 */
[----:B------:R-:W-:Y:S05]  /*0d50*/  BRA `(.L_x_8) ;  /* 0x0000000000207947 */ /* 0x000fea0003800000 */
.L_x_7:
[----:B------:R-:W-:Y:S02]  /*0d60*/  ULDC.64 UR4, c[0x0][0x688] ;  /* 0x0001a20000047ab9 */ /* 0x000fe40000000a00 */
[----:B------:R-:W-:-:S04]  /*0d70*/  ISETP.NE.U32.AND P0, PT, RZ, UR4, PT ;  /* 0x00000004ff007c0c */ /* 0x000fc8000bf05070 */
[----:B------:R-:W-:-:S13]  /*0d80*/  ISETP.NE.AND.EX P0, PT, RZ, UR5, PT, P0 ;  /* 0x00000005ff007c0c */ /* 0x000fda000bf05300 */
[----:B------:R-:W-:Y:S05]  /*0d90*/  @!P0 BRA `(.L_x_9) ;  /* 0x00000000000c8947 */ /* 0x000fea0003800000 */
[----:B------:R-:W0:Y:S02]  /*0da0*/  LDC.64 R6, c[0x0][0x688] ;  /* 0x0001a200ff067b82 */ /* 0x000e240000000a00 */
[----:B0-----:R1:W5:Y:S01]  /*0db0*/  LDG.E R6, desc[UR14][R6.64] ;  /* 0x0000000e06067981 */ /* 0x001362000c1e1900 */
[----:B------:R-:W-:Y:S05]  /*0dc0*/  BRA `(.L_x_8) ;  /* 0x0000000000047947 */ /* 0x000fea0003800000 */
.L_x_9:
[----:B------:R-:W2:Y:S02]  /*0dd0*/  LDC R6, c[0x0][0x680] ;  /* 0x0001a000ff067b82 */ /* 0x000ea40000000800 */
.L_x_8:
[----:B------:R-:W-:Y:S02]  /*0de0*/  ULDC.64 UR4, c[0x0][0x6a0] ;  /* 0x0001a80000047ab9 */ /* 0x000fe40000000a00 */
[----:B------:R-:W-:-:S04]  /*0df0*/  ISETP.NE.U32.AND P0, PT, RZ, UR4, PT ;  /* 0x00000004ff007c0c */ /* 0x000fc8000bf05070 */
[----:B------:R-:W-:-:S13]  /*0e00*/  ISETP.NE.AND.EX P0, PT, RZ, UR5, PT, P0 ;  /* 0x00000005ff007c0c */ /* 0x000fda000bf05300 */
[----:B------:R-:W-:Y:S05]  /*0e10*/  @!P0 BRA `(.L_x_10) ;  /* 0x00000000001c8947 */ /* 0x000fea0003800000 */
[----:B------:R-:W3:Y:S02]  /*0e20*/  LDC.64 R8, c[0x0][0x6a0] ;  /* 0x0001a800ff087b82 */ /* 0x000ee40000000a00 */
[----:B---3--:R-:W3:Y:S02]  /*0e30*/  LDG.E.64 R8, desc[UR14][R8.64] ;  /* 0x0000000e08087981 */ /* 0x008ee4000c1e1b00 */
[----:B---3--:R-:W-:-:S04]  /*0e40*/  ISETP.NE.U32.AND P0, PT, R8, RZ, PT ;  /* 0x000000ff0800720c */ /* 0x008fc80003f05070 */
[----:B------:R-:W-:-:S13]  /*0e50*/  ISETP.NE.AND.EX P0, PT, R9, RZ, PT, P0 ;  /* 0x000000ff0900720c */ /* 0x000fda0003f05300 */
[----:B------:R-:W-:Y:S05]  /*0e60*/  @!P0 BRA `(.L_x_10) ;  /* 0x0000000000088947 */ /* 0x000fea0003800000 */
[----:B01----:R0:W5:Y:S01]  /*0e70*/  LD.E R7, desc[UR14][R8.64] ;  /* 0x0000000e08077980 */ /* 0x003162000c101900 */
[----:B------:R-:W-:Y:S05]  /*0e80*/  BRA `(.L_x_11) ;  /* 0x0000000000207947 */ /* 0x000fea0003800000 */
.L_x_10:
[----:B------:R-:W-:Y:S02]  /*0e90*/  ULDC.64 UR4, c[0x0][0x690] ;  /* 0x0001a40000047ab9 */ /* 0x000fe40000000a00 */
[----:B------:R-:W-:-:S04]  /*0ea0*/  ISETP.NE.U32.AND P0, PT, RZ, UR4, PT ;  /* 0x00000004ff007c0c */ /* 0x000fc8000bf05070 */
[----:B------:R-:W-:-:S13]  /*0eb0*/  ISETP.NE.AND.EX P0, PT, RZ, UR5, PT, P0 ;  /* 0x00000005ff007c0c */ /* 0x000fda000bf05300 */
[----:B------:R-:W-:Y:S05]  /*0ec0*/  @!P0 BRA `(.L_x_12) ;  /* 0x00000000000c8947 */ /* 0x000fea0003800000 */
[----:B------:R-:W0:Y:S02]  /*0ed0*/  LDC.64 R8, c[0x0][0x690] ;  /* 0x0001a400ff087b82 */ /* 0x000e240000000a00 */
[----:B01----:R1:W5:Y:S01]  /*0ee0*/  LDG.E R7, desc[UR14][R8.64] ;  /* 0x0000000e08077981 */ /* 0x003362000c1e1900 */
[----:B------:R-:W-:Y:S05]  /*0ef0*/  BRA `(.L_x_11) ;  /* 0x0000000000047947 */ /* 0x000fea0003800000 */
.L_x_12:
[----:B01----:R-:W3:Y:S02]  /*0f00*/  LDC R7, c[0x0][0x684] ;  /* 0x0001a100ff077b82 */ /* 0x003ee40000000800 */
.L_x_11:
[----:B------:R-:W-:-:S13]  /*0f10*/  LOP3.LUT P0, RZ, R10, 0xff, RZ, 0xc0, !PT ;  /* 0x000000ff0aff7812 */ /* 0x000fda000780c0ff */
[----:B------:R-:W-:Y:S05]  /*0f20*/  @!P0 EXIT ;  /* 0x000000000000894d */ /* 0x000fea0003800000 */
[----:B------:R-:W-:Y:S01]  /*0f30*/  ULDC UR4, c[0x0][0x28c] ;  /* 0x0000a30000047ab9 */ /* 0x000fe20000000800 */
[----:B------:R-:W-:Y:S01]  /*0f40*/  LOP3.LUT R60, R4, 0x1, RZ, 0xfc, !PT ;  /* 0x00000001043c7812 */ /* 0x000fe200078efcff */
[----:B------:R-:W-:-:S04]  /*0f50*/  UIADD3 UR4, UR4, 0x7f, URZ ;  /* 0x0000007f04047890 */ /* 0x000fc8000fffe03f */
[----:B------:R-:W-:-:S04]  /*0f60*/  USHF.R.S32.HI UR5, URZ, 0x1f, UR4 ;  /* 0x0000001f3f057899 */ /* 0x000fc80008011404 */
[----:B------:R-:W-:-:S03]  /*0f70*/  ULEA.HI UR5, UR5, UR4, URZ, 0x7 ;  /* 0x0000000405057291 */ /* 0x000fc6000f8f383f */
[----:B------:R-:W-:Y:S01]  /*0f80*/  UMOV UR4, URZ ;  /* 0x0000003f00047c82 */ /* 0x000fe20008000000 */
[----:B------:R-:W-:-:S03]  /*0f90*/  USHF.R.S32.HI UR6, URZ, 0x7, UR5 ;  /* 0x000000073f067899 */ /* 0x000fc60008011405 */
[----:B------:R-:W-:-:S09]  /*0fa0*/  UMOV UR5, URZ ;  /* 0x0000003f00057c82 */ /* 0x000fd20008000000 */
.L_x_85:
[----:B01----:R-:W-:Y:S02]  /*0fb0*/  LOP3.LUT R8, R2, 0x80, RZ, 0xc0, !PT ;  /* 0x0000008002087812 */ /* 0x003fe400078ec0ff */
[----:B------:R-:W-:Y:S02]  /*0fc0*/  CS2R R54, SRZ ;  /* 0x0000000000367805 */ /* 0x000fe4000001ff00 */
[----:B------:R-:W-:Y:S02]  /*0fd0*/  CS2R R24, SRZ ;  /* 0x0000000000187805 */ /* 0x000fe4000001ff00 */
[----:B------:R-:W-:Y:S02]  /*0fe0*/  CS2R R26, SRZ ;  /* 0x00000000001a7805 */ /* 0x000fe4000001ff00 */
[----:B------:R-:W-:Y:S02]  /*0ff0*/  SHF.R.U32.HI R9, RZ, 0x7, R8 ;  /* 0x00000007ff097819 */ /* 0x000fe40000011608 */
[----:B------:R-:W-:-:S02]  /*1000*/  CS2R R28, SRZ ;  /* 0x00000000001c7805 */ /* 0x000fc4000001ff00 */
[----:B------:R-:W-:Y:S02]  /*1010*/  VIMNMX R8, RZ, UR6, PT ;  /* 0x00000006ff087c48 */ /* 0x000fe4000bfe0100 */
[----:B------:R-:W-:Y:S02]  /*1020*/  CS2R R30, SRZ ;  /* 0x00000000001e7805 */ /* 0x000fe4000001ff00 */
[----:B------:R-:W-:Y:S02]  /*1030*/  CS2R R32, SRZ ;  /* 0x0000000000207805 */ /* 0x000fe4000001ff00 */
[----:B------:R-:W-:Y:S01]  /*1040*/  CS2R R34, SRZ ;  /* 0x0000000000227805 */ /* 0x000fe2000001ff00 */
[----:B------:R-:W0:Y:S01]  /*1050*/  SHFL.IDX PT, R9, R9, RZ, 0x1f ;  /* 0x00001fff09097589 */ /* 0x000e2200000e0000 */
[----:B------:R-:W-:Y:S02]  /*1060*/  IADD3 R8, -R8, UR6, RZ ;  /* 0x0000000608087c10 */ /* 0x000fe4000fffe1ff */
[----:B------:R-:W-:-:S02]  /*1070*/  CS2R R36, SRZ ;  /* 0x0000000000247805 */ /* 0x000fc4000001ff00 */
[----:B------:R-:W-:Y:S02]  /*1080*/  CS2R R38, SRZ ;  /* 0x0000000000267805 */ /* 0x000fe4000001ff00 */
[----:B------:R-:W-:Y:S02]  /*1090*/  CS2R R40, SRZ ;  /* 0x0000000000287805 */ /* 0x000fe4000001ff00 */
[----:B------:R-:W-:Y:S02]  /*10a0*/  ISETP.GE.AND P0, PT, R8, 0x1, PT ;  /* 0x000000010800780c */ /* 0x000fe40003f06270 */
[----:B------:R-:W-:Y:S02]  /*10b0*/  CS2R R42, SRZ ;  /* 0x00000000002a7805 */ /* 0x000fe4000001ff00 */
[----:B------:R-:W-:Y:S02]  /*10c0*/  CS2R R44, SRZ ;  /* 0x00000000002c7805 */ /* 0x000fe4000001ff00 */
[----:B------:R-:W-:-:S02]  /*10d0*/  CS2R R46, SRZ ;  /* 0x00000000002e7805 */ /* 0x000fc4000001ff00 */
[----:B------:R-:W-:Y:S02]  /*10e0*/  CS2R R48, SRZ ;  /* 0x0000000000307805 */ /* 0x000fe4000001ff00 */
[----:B------:R-:W-:Y:S02]  /*10f0*/  CS2R R50, SRZ ;  /* 0x0000000000327805 */ /* 0x000fe4000001ff00 */
[----:B------:R-:W-:Y:S02]  /*1100*/  CS2R R52, SRZ ;  /* 0x0000000000347805 */ /* 0x000fe4000001ff00 */
[----:B0-----:R-:W-:Y:S01]  /*1110*/  R2UR UR7, R9 ;  /* 0x00000000090772ca */ /* 0x001fe200000e0000 */
[----:B---3-5:R-:W-:-:S14]  /*1120*/  @!P0 BRA `(.L_x_13) ;  /* 0x0000000400608947 */ /* 0x028fdc0003800000 */
[----:B------:R-:W0:Y:S01]  /*1130*/  S2UR UR10, SR_CgaCtaId ;  /* 0x00000000000a79c3 */ /* 0x000e220000008800 */
[----:B------:R-:W-:Y:S01]  /*1140*/  ULEA.HI UR8, UR7, UR7, URZ, 0x1 ;  /* 0x0000000707087291 */ /* 0x000fe2000f8f083f */
[----:B------:R-:W-:Y:S01]  /*1150*/  IMAD.U32 R15, RZ, RZ, UR4 ;  /* 0x00000004ff0f7e24 */ /* 0x000fe2000f8e00ff */
[----:B------:R-:W-:Y:S01]  /*1160*/  UMOV UR9, 0x400 ;  /* 0x0000040000097882 */ /* 0x000fe20000000000 */
[----:B------:R-:W-:Y:S02]  /*1170*/  UPLOP3.LUT UP0, UPT, UPT, UPT, UPT, 0x40, 0x0 ;  /* 0x000000000000789c */ /* 0x000fe40003f0e870 */
[----:B------:R-:W-:Y:S01]  /*1180*/  ULOP3.LUT UR8, UR8, 0x7fffe, URZ, 0xc0, !UPT ;  /* 0x0007fffe08087892 */ /* 0x000fe2000f8ec03f */
[----:B------:R-:W-:Y:S01]  /*1190*/  UMOV UR12, UR5 ;  /* 0x00000005000c7c82 */ /* 0x000fe20008000000 */
[----:B------:R-:W-:Y:S02]  /*11a0*/  UMOV UR13, UR5 ;  /* 0x00000005000d7c82 */ /* 0x000fe40008000000 */
[----:B------:R-:W-:-:S02]  /*11b0*/  UIADD3 UR8, UR7, -UR8, URZ ;  /* 0x8000000807087290 */ /* 0x000fc4000fffe03f */
[----:B0-----:R-:W-:-:S04]  /*11c0*/  ULEA UR9, UR10, UR9, 0x18 ;  /* 0x000000090a097291 */ /* 0x001fc8000f8ec03f */
[----:B------:R-:W-:-:S04]  /*11d0*/  ULEA UR8, UR8, UR9, 0xd ;  /* 0x0000000908087291 */ /* 0x000fc8000f8e683f */
[----:B------:R-:W-:-:S04]  /*11e0*/  UIADD3 UR8, UR8, 0x180, URZ ;  /* 0x0000018008087890 */ /* 0x000fc8000fffe03f */
[----:B------:R-:W-:-:S04]  /*11f0*/  USHF.R.U32.HI UR8, URZ, 0x4, UR8 ;  /* 0x000000043f087899 */ /* 0x000fc80008011608 */
[----:B------:R-:W-:-:S12]  /*1200*/  ULOP3.LUT UR7, UR8, 0x3fff, URZ, 0xc0, !UPT ;  /* 0x00003fff08077892 */ /* 0x000fd8000f8ec03f */
.L_x_20:
[----:B------:R-:W-:-:S13]  /*1210*/  ISETP.NE.AND P1, PT, R60, 0x3, PT ;  /* 0x000000033c00780c */ /* 0x000fda0003f25270 */
[----:B01----:R-:W-:Y:S05]  /*1220*/  @!P1 BRA `(.L_x_14) ;  /* 0x0000000000049947 */ /* 0x003fea0003800000 */
[----:B------:R-:W-:Y:S01]  /*1230*/  BPT.TRAP 0x1 ;  /* 0x000000040000795c */ /* 0x000fe20000300000 */
.L_x_14:
[----:B------:R-:W0:Y:S01]  /*1240*/  S2UR UR9, SR_CgaCtaId ;  /* 0x00000000000979c3 */ /* 0x000e220000008800 */
[----:B------:R-:W-:Y:S01]  /*1250*/  UMOV UR8, 0x400 ;  /* 0x0000040000087882 */ /* 0x000fe20000000000 */
[----:B------:R-:W-:Y:S01]  /*1260*/  SHF.L.U32 R13, R15, 0x1f, RZ ;  /* 0x0000001f0f0d7819 */ /* 0x000fe200000006ff */
[----:B0-----:R-:W-:-:S04]  /*1270*/  ULEA UR18, UR9, UR8, 0x18 ;  /* 0x0000000809127291 */ /* 0x001fc8000f8ec03f */
[----:B------:R-:W-:-:S09]  /*1280*/  ULEA UR8, UR12, UR18, 0x3 ;  /* 0x000000120c087291 */ /* 0x000fd2000f8e183f */
[----:B------:R0:W1:Y:S01]  /*1290*/  SYNCS.PHASECHK.TRANS64.TRYWAIT P0, [UR8], R13 ;  /* 0x0000000dff0075a7 */ /* 0x0000620008000148 */
[----:B------:R-:W-:Y:S05]  /*12a0*/  @!P1 BRA `(.L_x_15) ;  /* 0x0000000000049947 */ /* 0x000fea0003800000 */
[----:B------:R-:W-:Y:S01]  /*12b0*/  BPT.TRAP 0x1 ;  /* 0x000000040000795c */ /* 0x000fe20000300000 */
.L_x_15:
[C---:B------:R-:W-:Y:S02]  /*12c0*/  IMAD.SHL.U32 R9, R2.reuse, 0x40, RZ ;  /* 0x0000004002097824 */ /* 0x040fe400078e00ff */
[C---:B------:R-:W-:Y:S02]  /*12d0*/  IMAD.SHL.U32 R10, R2.reuse, 0x400, RZ ;  /* 0x00000400020a7824 */ /* 0x040fe400078e00ff */
[----:B------:R-:W-:Y:S01]  /*12e0*/  IMAD.SHL.U32 R14, R2, 0x20, RZ ;  /* 0x00000020020e7824 */ /* 0x000fe200078e00ff */
[----:B------:R-:W-:-:S04]  /*12f0*/  LOP3.LUT R9, R9, 0x3800, RZ, 0xc0, !PT ;  /* 0x0000380009097812 */ /* 0x000fc800078ec0ff */
[----:B------:R-:W-:Y:S01]  /*1300*/  LOP3.LUT R9, R9, 0x400, R10, 0xf8, !PT ;  /* 0x0000040009097812 */ /* 0x000fe200078ef80a */
[----:B------:R-:W-:-:S03]  /*1310*/  IMAD.U32 R10, RZ, RZ, UR12 ;  /* 0x0000000cff0a7e24 */ /* 0x000fc6000f8e00ff */
[----:B------:R-:W-:-:S04]  /*1320*/  LOP3.LUT R9, R9, 0x380, R14, 0xf8, !PT ;  /* 0x0000038009097812 */ /* 0x000fc800078ef80e */
[----:B------:R-:W-:-:S05]  /*1330*/  SHF.R.U32.HI R9, RZ, 0x3, R9 ;  /* 0x00000003ff097819 */ /* 0x000fca0000011609 */
[----:B------:R-:W-:Y:S01]  /*1340*/  IMAD R9, R10, 0x800, R9 ;  /* 0x000008000a097824 */ /* 0x000fe200078e0209 */
[----:B-1----:R-:W-:Y:S06]  /*1350*/  @P0 BRA `(.L_x_16) ;  /* 0x0000000000080947 */ /* 0x002fec0003800000 */
[----:B------:R-:W1:Y:S02]  /*1360*/  SYNCS.PHASECHK.TRANS64.TRYWAIT P0, [UR8], R13 ;  /* 0x0000000dff0075a7 */ /* 0x000e640008000148 */
[----:B-1----:R-:W-:Y:S05]  /*1370*/  @!P0 BRA `(.L_x_17) ;  /* 0x0000004800f88947 */ /* 0x002fea0003800000 */
.L_x_16:
[----:B------:R-:W4:Y:S01]  /*1380*/  LDS.128 R56, [R9+UR18+0x30180] ;  /* 0x0301801209387984 */ /* 0x000f220008000c00 */
[----:B------:R-:W-:Y:S02]  /*1390*/  UIADD3 UR8, UR18, 0x18180, URZ ;  /* 0x0001818012087890 */ /* 0x000fe4000fffe03f */
[----:B------:R-:W-:Y:S02]  /*13a0*/  ULOP3.LUT UR16, UR7, 0x10000, URZ, 0xfc, !UPT ;  /* 0x0001000007107892 */ /* 0x000fe4000f8efc3f */
[----:B------:R-:W-:Y:S02]  /*13b0*/  USHF.R.U32.HI UR8, URZ, 0x4, UR8 ;  /* 0x000000043f087899 */ /* 0x000fe40008011608 */
[----:B------:R-:W-:Y:S02]  /*13c0*/  ULEA UR16, UR12, UR16, 0xa ;  /* 0x000000100c107291 */ /* 0x000fe4000f8e503f */
[----:B------:R-:W-:Y:S01]  /*13d0*/  ULOP3.LUT UR8, UR8, 0x3fff, URZ, 0xc0, !UPT ;  /* 0x00003fff08087892 */ /* 0x000fe2000f8ec03f */
[----:B------:R-:W-:Y:S01]  /*13e0*/  UMOV UR9, 0x40000040 ;  /* 0x4000004000097882 */ /* 0x000fe20000000000 */
[----:B------:R-:W-:-:S02]  /*13f0*/  UMOV UR11, 0x40000040 ;  /* 0x40000040000b7882 */ /* 0x000fc40000000000 */
[----:B------:R-:W-:-:S04]  /*1400*/  ULOP3.LUT UR8, UR8, 0x10000, URZ, 0xfc, !UPT ;  /* 0x0001000008087892 */ /* 0x000fc8000f8efc3f */
[----:B------:R-:W-:-:S03]  /*1410*/  ULEA UR17, UR12, UR8, 0xa ;  /* 0x000000080c117291 */ /* 0x000fc6000f8e503f */
[----:B------:R-:W-:-:S04]  /*1420*/  UMOV UR8, UR16 ;  /* 0x0000001000087c82 */ /* 0x000fc80008000000 */
[----:B------:R-:W-:Y:S01]  /*1430*/  UMOV UR10, UR17 ;  /* 0x00000011000a7c82 */ /* 0x000fe20008000000 */
[----:B----4-:R-:W-:-:S06]  /*1440*/  WARPGROUP.ARRIVE ;  /* 0x00000000000079c5 */ /* 0x010fcc0000000000 */
[----:B------:R-:W-:Y:S01]  /*1450*/  HGMMA.SP.64x64x32.F32 R24, gdesc[UR8], R24, UP0, R56, 0x0 ;  /* 0x08e03800081879f0 */ /* 0x000fe2000bf00a18 */
[----:B------:R-:W-:Y:S02]  /*1460*/  UIADD3 UR8, UR16, 0x2, URZ ;  /* 0x0000000210087890 */ /* 0x000fe4000fffe03f */
[----:B------:R-:W-:Y:S01]  /*1470*/  UIADD3 UR10, UR17, 0x4, URZ ;  /* 0x00000004110a7890 */ /* 0x000fe2000fffe03f */
[----:B------:R-:W-:Y:S01]  /*1480*/  UMOV UR9, 0x40000040 ;  /* 0x4000004000097882 */ /* 0x000fe20000000000 */
[----:B------:R-:W-:-:S07]  /*1490*/  UMOV UR11, 0x40000040 ;  /* 0x40000040000b7882 */ /* 0x000fce0000000000 */
[----:B------:R-:W-:Y:S01]  /*14a0*/  HGMMA.SP.64x64x32.F32 R24, gdesc[UR8], R24, R57, 0x0 ;  /* 0x08e03900081879f0 */ /* 0x000fe20008700a18 */
        /* <DEDUP_REMOVED lines=9> */
[----:B------:R-:W-:Y:S03]  /*1540*/  HGMMA.SP.64x64x32.F32 R24, gdesc[UR8], R24, R59, 0x0, gsb0 ;  /* 0x08e03b00081879f0 */ /* 0x000fe60008000a18 */
[----:B------:R-:W-:Y:S02]  /*1550*/  WARPGROUP.DEPBAR.LE gsb0, 0x0 ;  /* 0x00008000000079c5 */ /* 0x000fe40000010000 */
[----:B------:R-:W-:Y:S05]  /*1560*/  @!P1 BRA `(.L_x_18) ;  /* 0x0000000000049947 */ /* 0x000fea0003800000 */
[----:B------:R-:W-:Y:S01]  /*1570*/  BPT.TRAP 0x1 ;  /* 0x000000040000795c */ /* 0x000fe20000300000 */
.L_x_18:
[----:B------:R-:W-:Y:S01]  /*1580*/  ULEA UR8, UR13, UR18, 0x3 ;  /* 0x000000120d087291 */ /* 0x000fe2000f8e183f */
[----:B------:R-:W-:-:S03]  /*1590*/  ISETP.GT.U32.AND P0, PT, R4, 0x1, PT ;  /* 0x000000010400780c */ /* 0x000fc60003f04070 */
[----:B------:R-:W-:-:S04]  /*15a0*/  UIADD3 UR8, UR8, 0x30, URZ ;  /* 0x0000003008087890 */ /* 0x000fc8000fffe03f */
[----:B------:R-:W-:-:S09]  /*15b0*/  UPRMT UR8, URZ, 0x654, UR8 ;  /* 0x000006543f087896 */ /* 0x000fd20008000008 */
[----:B------:R-:W-:Y:S01]  /*15c0*/  SYNCS.ARRIVE.TRANS64.RED.A1T0 RZ, [UR8], RZ ;  /* 0x000000ffffff79a7 */ /* 0x000fe20008100408 */
[----:B------:R-:W-:Y:S05]  /*15d0*/  @P0 BRA `(.L_x_19) ;  /* 0x0000000000040947 */ /* 0x000fea0003800000 */
[----:B------:R-:W-:Y:S01]  /*15e0*/  BPT.TRAP 0x1 ;  /* 0x000000040000795c */ /* 0x000fe20000300000 */
.L_x_19:
[----:B------:R-:W-:Y:S01]  /*15f0*/  UIADD3 UR12, UR12, 0x1, URZ ;  /* 0x000000010c0c7890 */ /* 0x000fe2000fffe03f */
[C---:B------:R-:W-:Y:S01]  /*1600*/  ISETP.GT.AND P0, PT, R8.reuse, 0x1, PT ;  /* 0x000000010800780c */ /* 0x040fe20003f04270 */
[----:B------:R-:W-:Y:S01]  /*1610*/  UIADD3 UR13, UR13, 0x1, URZ ;  /* 0x000000010d0d7890 */ /* 0x000fe2000fffe03f */
[----:B------:R-:W-:Y:S01]  /*1620*/  VIADD R8, R8, 0xffffffff ;  /* 0xffffffff08087836 */ /* 0x000fe20000000000 */
[----:B------:R-:W-:Y:S02]  /*1630*/  UISETP.NE.AND UP0, UPT, UR12, 0x6, UPT ;  /* 0x000000060c00788c */ /* 0x000fe4000bf05270 */
[----:B------:R-:W-:Y:S02]  /*1640*/  UISETP.NE.AND UP1, UPT, UR13, 0x6, UPT ;  /* 0x000000060d00788c */ /* 0x000fe4000bf25270 */
[----:B------:R-:W-:Y:S02]  /*1650*/  USEL UR8, URZ, 0x1, UP0 ;  /* 0x000000013f087887 */ /* 0x000fe40008000000 */
[----:B------:R-:W-:-:S02]  /*1660*/  USEL UR12, UR12, URZ, UP0 ;  /* 0x0000003f0c0c7287 */ /* 0x000fc40008000000 */
[----:B------:R-:W-:Y:S02]  /*1670*/  USEL UR13, UR13, URZ, UP1 ;  /* 0x0000003f0d0d7287 */ /* 0x000fe40008800000 */
[----:B------:R-:W-:Y:S01]  /*1680*/  UPLOP3.LUT UP0, UPT, UPT, UPT, UPT, 0x80, 0x0 ;  /* 0x000000000000789c */ /* 0x000fe20003f0f070 */
[----:B------:R-:W-:Y:S01]  /*1690*/  LOP3.LUT R15, R15, UR8, RZ, 0x3c, !PT ;  /* 0x000000080f0f7c12 */ /* 0x000fe2000f8e3cff */
[----:B------:R-:W-:Y:S09]  /*16a0*/  @P0 BRA `(.L_x_20) ;  /* 0xfffffff800d80947 */ /* 0x000ff2000383ffff */
.L_x_13:
[----:B------:R-:W4:Y:S01]  /*16b0*/  LDC R18, c[0x0][0x288] ;  /* 0x0000a200ff127b82 */ /* 0x000f220000000800 */
[----:B------:R-:W-:Y:S01]  /*16c0*/  LOP3.LUT R8, R2, 0x60, RZ, 0xc0, !PT ;  /* 0x0000006002087812 */ /* 0x000fe200078ec0ff */
[----:B------:R-:W-:Y:S01]  /*16d0*/  IMAD.SHL.U32 R19, R16, 0x40, RZ ;  /* 0x0000004010137824 */ /* 0x000fe200078e00ff */
[----:B------:R-:W-:Y:S01]  /*16e0*/  SHF.R.U32.HI R9, RZ, 0x2, R2 ;  /* 0x00000002ff097819 */ /* 0x000fe20000011602 */
[----:B------:R-:W-:Y:S01]  /*16f0*/  UIADD3 UR5, UR6, UR5, URZ ;  /* 0x0000000506057290 */ /* 0x000fe2000fffe03f */
[----:B------:R-:W-:Y:S01]  /*1700*/  SHF.R.U32.HI R8, RZ, 0x5, R8 ;  /* 0x00000005ff087819 */ /* 0x000fe20000011608 */
[----:B------:R-:W-:Y:S01]  /*1710*/  IMAD.SHL.U32 R14, R12, 0x80, RZ ;  /* 0x000000800c0e7824 */ /* 0x000fe200078e00ff */
[----:B------:R-:W-:Y:S01]  /*1720*/  LOP3.LUT R9, R9, 0x7, RZ, 0xc0, !PT ;  /* 0x0000000709097812 */ /* 0x000fe200078ec0ff */
[----:B------:R-:W-:Y:S01]  /*1730*/  UISETP.GT.U32.AND UP0, UPT, UR5, 0x5, UPT ;  /* 0x000000050500788c */ /* 0x000fe2000bf04070 */
[----:B01----:R-:W-:Y:S01]  /*1740*/  SHF.R.U32.HI R13, RZ, 0x1, R2 ;  /* 0x00000001ff0d7819 */ /* 0x003fe20000011602 */
[----:B------:R-:W-:Y:S01]  /*1750*/  IMAD.SHL.U32 R10, R8, 0x10, RZ ;  /* 0x00000010080a7824 */ /* 0x000fe200078e00ff */
[----:B------:R-:W-:Y:S01]  /*1760*/  SHF.R.S32.HI R20, RZ, 0x1f, R11 ;  /* 0x0000001fff147819 */ /* 0x000fe2000001140b */
[----:B------:R-:W-:Y:S01]  /*1770*/  ULDC UR12, c[0x0][0x284] ;  /* 0x0000a100000c7ab9 */ /* 0x000fe20000000800 */
[----:B------:R-:W-:Y:S01]  /*1780*/  ULDC.64 UR10, c[0x0][0x6d0] ;  /* 0x0001b400000a7ab9 */ /* 0x000fe20000000a00 */
[----:B------:R-:W-:Y:S01]  /*1790*/  UISETP.LT.U32.AND UP0, UPT, UR6, 0x6, UP0 ;  /* 0x000000060600788c */ /* 0x000fe20008701070 */
[--C-:B------:R-:W-:Y:S01]  /*17a0*/  LOP3.LUT R10, R10, 0xfffffff0, R9.reuse, 0xe2, !PT ;  /* 0xfffffff00a0a7812 */ /* 0x100fe200078ee209 */
[----:B------:R-:W-:Y:S01]  /*17b0*/  IMAD R9, R8, -0x10, -R9 ;  /* 0xfffffff008097824 */ /* 0x000fe200078e0a09 */
[----:B------:R-:W-:Y:S01]  /*17c0*/  LOP3.LUT R8, R3, 0x1, RZ, 0xc0, !PT ;  /* 0x0000000103087812 */ /* 0x000fe200078ec0ff */
[----:B------:R-:W-:Y:S01]  /*17d0*/  UISETP.GE.U32.AND UP1, UPT, UR6, 0x6, UPT ;  /* 0x000000060600788c */ /* 0x000fe2000bf26070 */
[----:B------:R-:W-:Y:S01]  /*17e0*/  LOP3.LUT R13, R10, 0x40, R13, 0xf8, !PT ;  /* 0x000000400a0d7812 */ /* 0x000fe200078ef80d */
[----:B------:R-:W-:Y:S01]  /*17f0*/  UIMAD.WIDE.U32 UR8, UR5, -0x55555555, URZ ;  /* 0xaaaaaaab050878a5 */ /* 0x000fe2000f8e003f */
[----:B------:R-:W-:Y:S01]  /*1800*/  LOP3.LUT R10, R2, 0x3, RZ, 0xc0, !PT ;  /* 0x00000003020a7812 */ /* 0x000fe200078ec0ff */
[----:B------:R-:W-:Y:S01]  /*1810*/  IMAD R17, R8, -0x40, R9 ;  /* 0xffffffc008117824 */ /* 0x000fe200078e0209 */
[----:B------:R-:W-:Y:S01]  /*1820*/  LOP3.LUT R12, R13, R14, RZ, 0xfc, !PT ;  /* 0x0000000e0d0c7212 */ /* 0x000fe200078efcff */
[----:B------:R-:W-:Y:S01]  /*1830*/  IMAD R8, R20, UR10, RZ ;  /* 0x0000000a14087c24 */ /* 0x000fe2000f8e02ff */
[----:B----4-:R-:W-:Y:S01]  /*1840*/  ISETP.GE.AND P0, PT, R19, R18, PT ;  /* 0x000000121300720c */ /* 0x010fe20003f06270 */
[----:B------:R-:W-:Y:S01]  /*1850*/  USEL UR7, URZ, 0x1, !UP0 ;  /* 0x000000013f077887 */ /* 0x000fe2000c000000 */
[----:B------:R-:W-:Y:S01]  /*1860*/  SHF.R.S32.HI R13, RZ, 0x1f, R12 ;  /* 0x0000001fff0d7819 */ /* 0x000fe2000001140c */
[C---:B------:R-:W-:Y:S01]  /*1870*/  IMAD R15, R11.reuse, UR11, R8 ;  /* 0x0000000b0b0f7c24 */ /* 0x040fe2000f8e0208 */
[----:B------:R-:W-:Y:S01]  /*1880*/  ISETP.GE.OR P0, PT, R14, UR12, P0 ;  /* 0x0000000c0e007c0c */ /* 0x000fe20008706670 */
[----:B------:R-:W-:Y:S01]  /*1890*/  USHF.R.U32.HI UR8, URZ, 0x2, UR9 ;  /* 0x000000023f087899 */ /* 0x000fe20008011609 */
[----:B------:R-:W-:Y:S01]  /*18a0*/  IMAD R10, R10, -0x2, R18 ;  /* 0xfffffffe0a0a7824 */ /* 0x000fe200078e0212 */
[----:B------:R-:W-:Y:S01]  /*18b0*/  ULOP3.LUT UR4, UR4, UR7, URZ, 0x3c, !UPT ;  /* 0x0000000704047292 */ /* 0x000fe2000f8e3c3f */
[----:B------:R-:W-:Y:S01]  /*18c0*/  IMAD.WIDE.U32 R8, R11, UR10, R12 ;  /* 0x0000000a0b087c25 */ /* 0x000fe2000f8e000c */
[----:B------:R-:W-:Y:S01]  /*18d0*/  UIMAD UR5, UR8, -0x6, UR5 ;  /* 0xfffffffa080578a4 */ /* 0x000fe2000f8e0205 */
[----:B------:R-:W-:-:S02]  /*18e0*/  WARPGROUP.DEPBAR.LE gsb0, 0x0 ;  /* 0x00008000000079c5 */ /* 0x000fc40000010000 */
[----:B------:R-:W-:Y:S01]  /*18f0*/  IMAD.IADD R15, R9, 0x1, R15 ;  /* 0x00000001090f7824 */ /* 0x000fe200078e020f */
[----:B------:R-:W-:Y:S01]  /*1900*/  @UP1 ULOP3.LUT UR4, UR4, 0x1, UR8, 0x78, !UPT ;  /* 0x0000000104041892 */ /* 0x000fe2000f8e7808 */
[----:B------:R-:W-:Y:S01]  /*1910*/  IADD3 R9, -R14, UR12, R17 ;  /* 0x0000000c0e097c10 */ /* 0x000fe2000fffe111 */
[----:B------:R-:W-:Y:S02]  /*1920*/  IMAD.MOV.U32 R14, RZ, RZ, R8 ;  /* 0x000000ffff0e7224 */ /* 0x000fe400078e0008 */
[----:B------:R-:W-:Y:S02]  /*1930*/  IMAD.IADD R10, R10, 0x1, -R19 ;  /* 0x000000010a0a7824 */ /* 0x000fe400078e0a13 */
[----:B------:R-:W-:Y:S01]  /*1940*/  IMAD.MOV.U32 R8, RZ, RZ, -0x1 ;  /* 0xffffffffff087424 */ /* 0x000fe200078e00ff */
[----:B------:R-:W-:Y:S06]  /*1950*/  @P0 BRA `(.L_x_21) ;  /* 0x0000002400900947 */ /* 0x000fec0003800000 */
[----:B------:R-:W0:Y:S01]  /*1960*/  LDC.64 R62, c[0x0][0x6c8] ;  /* 0x0001b200ff3e7b82 */ /* 0x000e220000000a00 */
[----:B------:R-:W-:Y:S01]  /*1970*/  IMAD.WIDE R16, R16, 0x40, RZ ;  /* 0x0000004010107825 */ /* 0x000fe200078e02ff */
[----:B---3-5:R-:W-:Y:S01]  /*1980*/  FSETP.NEU.AND P1, PT, R7, RZ, PT ;  /* 0x000000ff0700720b */ /* 0x028fe20003f2d000 */
[----:B------:R-:W-:Y:S01]  /*1990*/  BSSY B0, `(.L_x_21) ;  /* 0x0000260000007945 */ /* 0x000fe20003800000 */
[----:B------:R-:W-:Y:S01]  /*19a0*/  ISETP.GT.AND P0, PT, R10, RZ, PT ;  /* 0x000000ff0a00720c */ /* 0x000fe20003f04270 */
[----:B------:R-:W-:-:S03]  /*19b0*/  IMAD.SHL.U32 R19, R2, 0x2, RZ ;  /* 0x0000000202137824 */ /* 0x000fc600078e00ff */
[----:B------:R-:W-:Y:S02]  /*19c0*/  ISETP.GT.AND P5, PT, R9, RZ, P0 ;  /* 0x000000ff0900720c */ /* 0x000fe400007a4270 */
[----:B------:R-:W-:Y:S01]  /*19d0*/  LOP3.LUT R65, R16, 0x6, R19, 0xf8, !PT ;  /* 0x0000000610417812 */ /* 0x000fe200078ef813 */
[----:B0-----:R-:W-:-:S04]  /*19e0*/  IMAD R18, R17, R62, RZ ;  /* 0x0000003e11127224 */ /* 0x001fc800078e02ff */
[----:B------:R-:W-:-:S04]  /*19f0*/  IMAD.WIDE.U32 R22, R65, R62, R14 ;  /* 0x0000003e41167225 */ /* 0x000fc800078e000e */
[----:B------:R-:W-:-:S04]  /*1a00*/  IMAD R15, R65, R63, R18 ;  /* 0x0000003f410f7224 */ /* 0x000fc800078e0212 */
[----:B------:R-:W-:Y:S01]  /*1a10*/  IMAD.IADD R67, R23, 0x1, R15 ;  /* 0x0000000117437824 */ /* 0x000fe200078e020f */
[----:B------:R-:W-:Y:S06]  /*1a20*/  @!P1 BRA `(.L_x_22) ;  /* 0x00000018009c9947 */ /* 0x000fec0003800000 */
[----:B------:R-:W-:Y:S01]  /*1a30*/  ULDC.64 UR8, c[0x0][0x6b8] ;  /* 0x0001ae0000087ab9 */ /* 0x000fe20000000a00 */
[----:B------:R-:W-:Y:S01]  /*1a40*/  ULDC.64 UR12, c[0x0][0x6b0] ;  /* 0x0001ac00000c7ab9 */ /* 0x000fe20000000a00 */
[----:B------:R-:W-:Y:S01]  /*1a50*/  IMAD R14, R20, UR8, RZ ;  /* 0x00000008140e7c24 */ /* 0x000fe2000f8e02ff */
[----:B------:R-:W-:Y:S01]  /*1a60*/  ULDC.64 UR16, c[0x0][0x6a8] ;  /* 0x0001aa0000107ab9 */ /* 0x000fe20000000a00 */
[----:B------:R-:W-:Y:S01]  /*1a70*/  IMAD R16, R17, UR12, RZ ;  /* 0x0000000c11107c24 */ /* 0x000fe2000f8e02ff */
[----:B------:R-:W0:Y:S01]  /*1a80*/  LDC.64 R20, c[0x0][0x6b0] ;  /* 0x0001ac00ff147b82 */ /* 0x000e220000000a00 */
[----:B------:R-:W-:Y:S01]  /*1a90*/  IMAD.WIDE.U32 R56, R11, UR8, R12 ;  /* 0x000000080b387c25 */ /* 0x000fe2000f8e000c */
[----:B------:R-:W-:-:S03]  /*1aa0*/  ULDC.64 UR10, c[0x0][0x6c0] ;  /* 0x0001b000000a7ab9 */ /* 0x000fc60000000a00 */
[----:B------:R-:W-:Y:S02]  /*1ab0*/  IMAD R59, R11, UR9, R14 ;  /* 0x000000090b3b7c24 */ /* 0x000fe4000f8e020e */
[----:B------:R-:W-:Y:S02]  /*1ac0*/  IMAD R61, R65, UR13, R16 ;  /* 0x0000000d413d7c24 */ /* 0x000fe4000f8e0210 */
[----:B------:R-:W-:Y:S02]  /*1ad0*/  IMAD.IADD R17, R57, 0x1, R59 ;  /* 0x0000000139117824 */ /* 0x000fe400078e023b */
[----:B------:R-:W-:-:S04]  /*1ae0*/  IMAD.MOV.U32 R16, RZ, RZ, R56 ;  /* 0x000000ffff107224 */ /* 0x000fc800078e0038 */
[----:B------:R-:W-:-:S04]  /*1af0*/  IMAD.WIDE.U32 R14, R65, UR12, R16 ;  /* 0x0000000c410e7c25 */ /* 0x000fc8000f8e0010 */
[----:B------:R-:W-:Y:S01]  /*1b00*/  IMAD.IADD R15, R15, 0x1, R61 ;  /* 0x000000010f0f7824 */ /* 0x000fe200078e023d */
[----:B------:R-:W-:-:S04]  /*1b10*/  LEA R18, P1, R14, UR16, 0x2 ;  /* 0x000000100e127c11 */ /* 0x000fc8000f8210ff */
[----:B------:R-:W-:-:S05]  /*1b20*/  LEA.HI.X R19, R14, UR17, R15, 0x2, P1 ;  /* 0x000000110e137c11 */ /* 0x000fca00088f140f */
[----:B------:R-:W3:Y:S01]  /*1b30*/  @P5 LDG.E.LTC128B R58, desc[UR14][R18.64] ;  /* 0x0000000e123a5981 */ /* 0x000ee2000c1e1920 */
[C---:B------:R-:W-:Y:S01]  /*1b40*/  LEA R14, P1, R22.reuse, UR10, 0x2 ;  /* 0x0000000a160e7c11 */ /* 0x040fe2000f8210ff */
[----:B0-----:R-:W-:Y:S01]  /*1b50*/  IMAD.WIDE.U32 R20, R65, UR12, R20 ;  /* 0x0000000c41147c25 */ /* 0x001fe2000f8e0014 */
[----:B------:R-:W-:Y:S01]  /*1b60*/  BSSY B1, `(.L_x_23) ;  /* 0x0000014000017945 */ /* 0x000fe20003800000 */
[----:B------:R-:W-:Y:S02]  /*1b70*/  ISETP.GT.AND P0, PT, R9, 0x8, P0 ;  /* 0x000000080900780c */ /* 0x000fe40000704270 */
[----:B------:R-:W-:Y:S02]  /*1b80*/  LEA.HI.X R15, R22, UR11, R67, 0x2, P1 ;  /* 0x0000000b160f7c11 */ /* 0x000fe400088f1443 */
[----:B------:R-:W-:Y:S02]  /*1b90*/  ISETP.GT.AND P1, PT, R10, 0x1, PT ;  /* 0x000000010a00780c */ /* 0x000fe40003f24270 */
[----:B------:R-:W-:-:S02]  /*1ba0*/  IADD3 R57, P2, R56, R20, RZ ;  /* 0x0000001438397210 */ /* 0x000fc40007f5e0ff */
[----:B------:R-:W-:Y:S02]  /*1bb0*/  IADD3 R56, P4, R12, R20, RZ ;  /* 0x000000140c387210 */ /* 0x000fe40007f9e0ff */
[----:B------:R-:W-:Y:S01]  /*1bc0*/  LEA R20, P6, R62, R14, 0x2 ;  /* 0x0000000e3e147211 */ /* 0x000fe200078c10ff */
[----:B---3--:R-:W-:-:S04]  /*1bd0*/  FMUL R23, R58, R7 ;  /* 0x000000073a177220 */ /* 0x008fc80000400000 */
[----:B--2---:R-:W-:Y:S01]  /*1be0*/  FFMA R67, R24, R6, R23 ;  /* 0x0000000618437223 */ /* 0x004fe20000000017 */
[----:B------:R-:W-:-:S04]  /*1bf0*/  IMAD.WIDE.U32 R22, R65, UR12, R12 ;  /* 0x0000000c41167c25 */ /* 0x000fc8000f8e000c */
[----:B------:R0:W-:Y:S01]  /*1c00*/  @P5 STG.E desc[UR14][R14.64], R67 ;  /* 0x000000430e005986 */ /* 0x0001e2000c10190e */
[----:B------:R-:W-:Y:S01]  /*1c10*/  ISETP.GT.AND P5, PT, R9, RZ, P1 ;  /* 0x000000ff0900720c */ /* 0x000fe20000fa4270 */
[C---:B------:R-:W-:Y:S02]  /*1c20*/  IMAD.IADD R65, R61.reuse, 0x1, R21 ;  /* 0x000000013d417824 */ /* 0x040fe400078e0215 */
[----:B------:R-:W-:Y:S02]  /*1c30*/  IMAD.IADD R23, R61, 0x1, R23 ;  /* 0x000000013d177824 */ /* 0x000fe400078e0217 */
[----:B------:R-:W-:Y:S01]  /*1c40*/  IMAD.X R24, R65, 0x1, R17, P2 ;  /* 0x0000000141187824 */ /* 0x000fe200010e0611 */
[----:B------:R-:W-:Y:S01]  /*1c50*/  LEA R16, P2, R57, UR16, 0x2 ;  /* 0x0000001039107c11 */ /* 0x000fe2000f8410ff */
[----:B------:R-:W-:-:S03]  /*1c60*/  IMAD.WIDE.U32 R22, R11, UR8, R22 ;  /* 0x000000080b167c25 */ /* 0x000fc6000f8e0016 */
[----:B------:R-:W-:-:S03]  /*1c70*/  LEA.HI.X R17, R57, UR17, R24, 0x2, P2 ;  /* 0x0000001139117c11 */ /* 0x000fc600090f1418 */
[----:B0-----:R-:W-:Y:S06]  /*1c80*/  @!P5 BRA `(.L_x_24) ;  /* 0x000000000004d947 */ /* 0x001fec0003800000 */
[----:B------:R0:W5:Y:S02]  /*1c90*/  LDG.E.LTC128B R58, desc[UR14][R16.64] ;  /* 0x0000000e103a7981 */ /* 0x000164000c1e1920 */
.L_x_24:
[----:B------:R-:W-:Y:S05]  /*1ca0*/  BSYNC B1 ;  /* 0x0000000000017941 */ /* 0x000fea0003800000 */
.L_x_23:
[----:B-----5:R-:W-:Y:S01]  /*1cb0*/  FMUL R12, R58, R7 ;  /* 0x000000073a0c7220 */ /* 0x020fe20000400000 */
[----:B------:R-:W-:Y:S01]  /*1cc0*/  LEA.HI.X R21, R62, R15, R63, 0x2, P6 ;  /* 0x0000000f3e157211 */ /* 0x000fe200030f143f */
[----:B------:R-:W-:Y:S01]  /*1cd0*/  IMAD.IADD R23, R59, 0x1, R23 ;  /* 0x000000013b177824 */ /* 0x000fe200078e0217 */
[C---:B------:R-:W-:Y:S01]  /*1ce0*/  LEA R24, P2, R22.reuse, UR16, 0x2 ;  /* 0x0000001016187c11 */ /* 0x040fe2000f8410ff */
[----:B------:R-:W-:Y:S01]  /*1cf0*/  FFMA R61, R25, R6, R12 ;  /* 0x00000006193d7223 */ /* 0x000fe2000000000c */
[----:B------:R-:W-:Y:S01]  /*1d00*/  BSSY B1, `(.L_x_25) ;  /* 0x0000006000017945 */ /* 0x000fe20003800000 */
[----:B------:R-:W-:Y:S01]  /*1d10*/  IMAD.X R57, R13, 0x1, R65, P4 ;  /* 0x000000010d397824 */ /* 0x000fe200020e0641 */
[----:B------:R-:W-:Y:S02]  /*1d20*/  LEA.HI.X R25, R22, UR17, R23, 0x2, P2 ;  /* 0x0000001116197c11 */ /* 0x000fe400090f1417 */
[----:B------:R1:W-:Y:S01]  /*1d30*/  @P5 STG.E desc[UR14][R20.64], R61 ;  /* 0x0000003d14005986 */ /* 0x0003e2000c10190e */
[----:B------:R-:W-:Y:S06]  /*1d40*/  @!P0 BRA `(.L_x_26) ;  /* 0x0000000000048947 */ /* 0x000fec0003800000 */
[----:B------:R2:W5:Y:S02]  /*1d50*/  LDG.E.LTC128B R58, desc[UR14][R24.64+0x20] ;  /* 0x0000200e183a7981 */ /* 0x000564000c1e1920 */
.L_x_26:
[----:B------:R-:W-:Y:S05]  /*1d60*/  BSYNC B1 ;  /* 0x0000000000017941 */ /* 0x000fea0003800000 */
.L_x_25:
[----:B------:R-:W-:-:S04]  /*1d70*/  IMAD.WIDE.U32 R12, R11, UR8, R56 ;  /* 0x000000080b0c7c25 */ /* 0x000fc8000f8e0038 */
[----:B-----5:R-:W-:Y:S01]  /*1d80*/  FMUL R23, R58, R7 ;  /* 0x000000073a177220 */ /* 0x020fe20000400000 */
[----:B------:R-:W-:Y:S01]  /*1d90*/  ISETP.GT.AND P1, PT, R9, 0x8, P1 ;  /* 0x000000080900780c */ /* 0x000fe20000f24270 */
[----:B------:R-:W-:Y:S01]  /*1da0*/  USHF.L.U64.HI UR10, UR12, 0x5, UR13 ;  /* 0x000000050c0a7899 */ /* 0x000fe2000801020d */
[----:B------:R-:W-:Y:S01]  /*1db0*/  IMAD.IADD R11, R59, 0x1, R13 ;  /* 0x000000013b0b7824 */ /* 0x000fe200078e020d */
[----:B------:R-:W-:Y:S01]  /*1dc0*/  LEA R22, P5, R12, UR16, 0x2 ;  /* 0x000000100c167c11 */ /* 0x000fe2000f8a10ff */
[----:B--2---:R-:W-:Y:S01]  /*1dd0*/  FFMA R25, R26, R6, R23 ;  /* 0x000000061a197223 */ /* 0x004fe20000000017 */
[----:B------:R-:W-:Y:S01]  /*1de0*/  @P0 IMAD.MOV.U32 R13, RZ, RZ, R15 ;  /* 0x000000ffff0d0224 */ /* 0x000fe200078e000f */
[----:B------:R-:W-:Y:S01]  /*1df0*/  ISETP.GT.AND P2, PT, R10, 0x8, PT ;  /* 0x000000080a00780c */ /* 0x000fe20003f44270 */
[----:B------:R-:W-:Y:S01]  /*1e00*/  USHF.L.U32 UR9, UR12, 0x5, URZ ;  /* 0x000000050c097899 */ /* 0x000fe2000800063f */
[----:B------:R-:W-:Y:S01]  /*1e10*/  LEA.HI.X R23, R12, UR17, R11, 0x2, P5 ;  /* 0x000000110c177c11 */ /* 0x000fe2000a8f140b */
[----:B------:R-:W-:Y:S01]  /*1e20*/  @P0 IMAD.MOV.U32 R12, RZ, RZ, R14 ;  /* 0x000000ffff0c0224 */ /* 0x000fe200078e000e */
[----:B------:R-:W-:Y:S01]  /*1e30*/  BSSY B1, `(.L_x_27) ;  /* 0x0000005000017945 */ /* 0x000fe20003800000 */
[----:B------:R-:W-:-:S03]  /*1e40*/  ISETP.GT.AND P4, PT, R9, RZ, P2 ;  /* 0x000000ff0900720c */ /* 0x000fc60001784270 */
[----:B------:R2:W-:Y:S01]  /*1e50*/  @P0 STG.E desc[UR14][R12.64+0x20], R25 ;  /* 0x000020190c000986 */ /* 0x0005e2000c10190e */
[----:B------:R-:W-:Y:S09]  /*1e60*/  @!P1 BRA `(.L_x_28) ;  /* 0x0000000000049947 */ /* 0x000ff20003800000 */
[----:B------:R3:W5:Y:S02]  /*1e70*/  LDG.E.LTC128B R58, desc[UR14][R22.64+0x20] ;  /* 0x0000200e163a7981 */ /* 0x000764000c1e1920 */
.L_x_28:
[----:B------:R-:W-:Y:S05]  /*1e80*/  BSYNC B1 ;  /* 0x0000000000017941 */ /* 0x000fea0003800000 */
.L_x_27:
[----:B--2--5:R-:W-:Y:S01]  /*1e90*/  FMUL R12, R58, R7 ;  /* 0x000000073a0c7220 */ /* 0x024fe20000400000 */
[----:B---3--:R-:W-:-:S03]  /*1ea0*/  IADD3 R22, P0, R18, UR9, RZ ;  /* 0x0000000912167c10 */ /* 0x008fc6000ff1e0ff */
[----:B------:R-:W-:Y:S01]  /*1eb0*/  FFMA R57, R27, R6, R12 ;  /* 0x000000061b397223 */ /* 0x000fe2000000000c */
[----:B------:R-:W-:-:S04]  /*1ec0*/  IADD3.X R23, R19, UR10, RZ, P0, !PT ;  /* 0x0000000a13177c10 */ /* 0x000fc800087fe4ff */
[----:B------:R2:W-:Y:S04]  /*1ed0*/  @P1 STG.E desc[UR14][R20.64+0x20], R57 ;  /* 0x0000203914001986 */ /* 0x0005e8000c10190e */
[----:B------:R-:W3:Y:S01]  /*1ee0*/  @P4 LDG.E.LTC128B R58, desc[UR14][R22.64] ;  /* 0x0000000e163a4981 */ /* 0x000ee2000c1e1920 */
[C---:B------:R-:W-:Y:S01]  /*1ef0*/  IMAD.SHL.U32 R59, R62.reuse, 0x20, RZ ;  /* 0x000000203e3b7824 */ /* 0x040fe200078e00ff */
[----:B------:R-:W-:Y:S01]  /*1f00*/  SHF.L.U64.HI R13, R62, 0x5, R63 ;  /* 0x000000053e0d7819 */ /* 0x000fe2000001023f */
[----:B------:R-:W-:Y:S01]  /*1f10*/  BSSY B1, `(.L_x_29) ;  /* 0x000000c000017945 */ /* 0x000fe20003800000 */
[----:B------:R-:W-:Y:S02]  /*1f20*/  ISETP.GT.AND P0, PT, R10, 0x9, PT ;  /* 0x000000090a00780c */ /* 0x000fe40003f04270 */
[----:B------:R-:W-:-:S02]  /*1f30*/  IADD3 R24, P5, R59, R14, RZ ;  /* 0x0000000e3b187210 */ /* 0x000fc40007fbe0ff */
[----:B------:R-:W-:-:S03]  /*1f40*/  ISETP.GT.AND P1, PT, R9, RZ, P0 ;  /* 0x000000ff0900720c */ /* 0x000fc60000724270 */
[----:B------:R-:W-:Y:S01]  /*1f50*/  IMAD.X R25, R13, 0x1, R15, P5 ;  /* 0x000000010d197824 */ /* 0x000fe200028e060f */
[----:B------:R-:W-:-:S04]  /*1f60*/  IADD3 R26, P5, R16, UR9, RZ ;  /* 0x00000009101a7c10 */ /* 0x000fc8000ffbe0ff */
[----:B------:R-:W-:Y:S01]  /*1f70*/  IADD3.X R27, R17, UR10, RZ, P5, !PT ;  /* 0x0000000a111b7c10 */ /* 0x000fe2000affe4ff */
[----:B---3--:R-:W-:-:S04]  /*1f80*/  FMUL R11, R58, R7 ;  /* 0x000000073a0b7220 */ /* 0x008fc80000400000 */
[----:B------:R-:W-:-:S05]  /*1f90*/  FFMA R11, R28, R6, R11 ;  /* 0x000000061c0b7223 */ /* 0x000fca000000000b */
[----:B------:R2:W-:Y:S01]  /*1fa0*/  @P4 STG.E desc[UR14][R24.64], R11 ;  /* 0x0000000b18004986 */ /* 0x0005e2000c10190e */
[----:B------:R-:W-:Y:S05]  /*1fb0*/  @!P1 BRA `(.L_x_30) ;  /* 0x0000000000049947 */ /* 0x000fea0003800000 */
[----:B------:R3:W5:Y:S02]  /*1fc0*/  LDG.E.LTC128B R58, desc[UR14][R26.64] ;  /* 0x0000000e1a3a7981 */ /* 0x000764000c1e1920 */
.L_x_30:
[----:B------:R-:W-:Y:S05]  /*1fd0*/  BSYNC B1 ;  /* 0x0000000000017941 */ /* 0x000fea0003800000 */
.L_x_29:
[----:B------:R-:W-:Y:S01]  /*1fe0*/  UIADD3 UR7, UP0, UR9, 0x20, URZ ;  /* 0x0000002009077890 */ /* 0x000fe2000ff1e03f */
[----:B------:R-:W-:Y:S01]  /*1ff0*/  ISETP.GT.AND P2, PT, R9, 0x8, P2 ;  /* 0x000000080900780c */ /* 0x000fe20001744270 */
[----:B-----5:R-:W-:Y:S01]  /*2000*/  FMUL R12, R58, R7 ;  /* 0x000000073a0c7220 */ /* 0x020fe20000400000 */
[----:B------:R-:W-:Y:S01]  /*2010*/  IADD3 R56, P4, R59, R20, RZ ;  /* 0x000000143b387210 */ /* 0x000fe20007f9e0ff */
[----:B------:R-:W-:Y:S02]  /*2020*/  UIADD3.X UR8, URZ, UR10, URZ, UP0, !UPT ;  /* 0x0000000a3f087290 */ /* 0x000fe400087fe43f */
[----:B------:R-:W-:Y:S01]  /*2030*/  IADD3 R18, P5, R18, UR7, RZ ;  /* 0x0000000712127c10 */ /* 0x000fe2000ffbe0ff */
[----:B-1----:R-:W-:Y:S01]  /*2040*/  FFMA R61, R29, R6, R12 ;  /* 0x000000061d3d7223 */ /* 0x002fe2000000000c */
[----:B--2---:R-:W-:Y:S02]  /*2050*/  IMAD.X R57, R13, 0x1, R21, P4 ;  /* 0x000000010d397824 */ /* 0x004fe400020e0615 */
[----:B------:R-:W-:-:S03]  /*2060*/  IADD3.X R19, R19, UR8, RZ, P5, !PT ;  /* 0x0000000813137c10 */ /* 0x000fc6000affe4ff */
[----:B------:R1:W-:Y:S04]  /*2070*/  @P1 STG.E desc[UR14][R56.64], R61 ;  /* 0x0000003d38001986 */ /* 0x0003e8000c10190e */
[----:B------:R-:W2:Y:S01]  /*2080*/  @P2 LDG.E.LTC128B R58, desc[UR14][R18.64] ;  /* 0x0000000e123a2981 */ /* 0x000ea2000c1e1920 */
[----:B------:R-:W-:Y:S01]  /*2090*/  IADD3 R12, P1, R59, 0x20, RZ ;  /* 0x000000203b0c7810 */ /* 0x000fe20007f3e0ff */
[----:B------:R-:W-:Y:S01]  /*20a0*/  BSSY B1, `(.L_x_31) ;  /* 0x000000c000017945 */ /* 0x000fe20003800000 */
[----:B------:R-:W-:Y:S02]  /*20b0*/  ISETP.GT.AND P4, PT, R9, 0x8, P0 ;  /* 0x000000080900780c */ /* 0x000fe40000784270 */
[----:B------:R-:W-:Y:S01]  /*20c0*/  IADD3 R14, P5, R12, R14, RZ ;  /* 0x0000000e0c0e7210 */ /* 0x000fe20007fbe0ff */
[----:B------:R-:W-:Y:S01]  /*20d0*/  IMAD.X R11, RZ, RZ, R13, P1 ;  /* 0x000000ffff0b7224 */ /* 0x000fe200008e060d */
[----:B0-----:R-:W-:-:S03]  /*20e0*/  IADD3 R16, P0, R16, UR7, RZ ;  /* 0x0000000710107c10 */ /* 0x001fc6000ff1e0ff */
[----:B------:R-:W-:Y:S01]  /*20f0*/  IMAD.X R15, R11, 0x1, R15, P5 ;  /* 0x000000010b0f7824 */ /* 0x000fe200028e060f */
[----:B------:R-:W-:Y:S01]  /*2100*/  IADD3.X R17, R17, UR8, RZ, P0, !PT ;  /* 0x0000000811117c10 */ /* 0x000fe200087fe4ff */
[----:B--2---:R-:W-:-:S04]  /*2110*/  FMUL R29, R58, R7 ;  /* 0x000000073a1d7220 */ /* 0x004fc80000400000 */
[----:B------:R-:W-:-:S05]  /*2120*/  FFMA R29, R30, R6, R29 ;  /* 0x000000061e1d7223 */ /* 0x000fca000000001d */
[----:B------:R1:W-:Y:S01]  /*2130*/  @P2 STG.E desc[UR14][R14.64], R29 ;  /* 0x0000001d0e002986 */ /* 0x0003e2000c10190e */
[----:B------:R-:W-:Y:S05]  /*2140*/  @!P4 BRA `(.L_x_32) ;  /* 0x000000000004c947 */ /* 0x000fea0003800000 */
[----:B------:R0:W5:Y:S02]  /*2150*/  LDG.E.LTC128B R58, desc[UR14][R16.64] ;  /* 0x0000000e103a7981 */ /* 0x000164000c1e1920 */
.L_x_32:
[----:B------:R-:W-:Y:S05]  /*2160*/  BSYNC B1 ;  /* 0x0000000000017941 */ /* 0x000fea0003800000 */
.L_x_31:
[----:B-1----:R-:W-:Y:S01]  /*2170*/  IADD3 R14, P2, R12, R20, RZ ;  /* 0x000000140c0e7210 */ /* 0x002fe20007f5e0ff */
[----:B0----5:R-:W-:Y:S01]  /*2180*/  FMUL R16, R58, R7 ;  /* 0x000000073a107220 */ /* 0x021fe20000400000 */
[C---:B------:R-:W-:Y:S01]  /*2190*/  ISETP.GT.AND P1, PT, R10.reuse, 0x10, PT ;  /* 0x000000100a00780c */ /* 0x040fe20003f24270 */
[----:B------:R-:W-:Y:S01]  /*21a0*/  BSSY B1, `(.L_x_33) ;  /* 0x000000b000017945 */ /* 0x000fe20003800000 */
[----:B------:R-:W-:Y:S01]  /*21b0*/  ISETP.GT.AND P0, PT, R10, 0x11, PT ;  /* 0x000000110a00780c */ /* 0x000fe20003f04270 */
[----:B------:R-:W-:Y:S01]  /*21c0*/  FFMA R31, R31, R6, R16 ;  /* 0x000000061f1f7223 */ /* 0x000fe20000000010 */
[----:B------:R-:W-:Y:S01]  /*21d0*/  IMAD.X R15, R11, 0x1, R21, P2 ;  /* 0x000000010b0f7824 */ /* 0x000fe200010e0615 */
[----:B------:R-:W-:Y:S02]  /*21e0*/  ISETP.GT.AND P5, PT, R9, RZ, P1 ;  /* 0x000000ff0900720c */ /* 0x000fe40000fa4270 */
[----:B------:R-:W-:Y:S02]  /*21f0*/  IADD3 R16, P2, R22, UR9, RZ ;  /* 0x0000000916107c10 */ /* 0x000fe4000ff5e0ff */
[----:B------:R0:W-:Y:S01]  /*2200*/  @P4 STG.E desc[UR14][R14.64], R31 ;  /* 0x0000001f0e004986 */ /* 0x0001e2000c10190e */
[----:B------:R-:W-:-:S02]  /*2210*/  IADD3 R18, P6, R24, R59, RZ ;  /* 0x0000003b18127210 */ /* 0x000fc40007fde0ff */
[----:B------:R-:W-:-:S06]  /*2220*/  IADD3.X R17, R23, UR10, RZ, P2, !PT ;  /* 0x0000000a17117c10 */ /* 0x000fcc00097fe4ff */
[----:B------:R-:W-:Y:S05]  /*2230*/  @!P5 BRA `(.L_x_34) ;  /* 0x000000000004d947 */ /* 0x000fea0003800000 */
[----:B------:R1:W5:Y:S02]  /*2240*/  LDG.E.LTC128B R58, desc[UR14][R16.64] ;  /* 0x0000000e103a7981 */ /* 0x000364000c1e1920 */
.L_x_34:
[----:B------:R-:W-:Y:S05]  /*2250*/  BSYNC B1 ;  /* 0x0000000000017941 */ /* 0x000fea0003800000 */
.L_x_33:
[----:B0----5:R-:W-:Y:S01]  /*2260*/  FMUL R15, R58, R7 ;  /* 0x000000073a0f7220 */ /* 0x021fe20000400000 */
[----:B------:R-:W-:Y:S01]  /*2270*/  IMAD.X R19, R25, 0x1, R13, P6 ;  /* 0x0000000119137824 */ /* 0x000fe200030e060d */
[----:B------:R-:W-:Y:S01]  /*2280*/  ISETP.GT.AND P2, PT, R9, RZ, P0 ;  /* 0x000000ff0900720c */ /* 0x000fe20000744270 */
[----:B------:R-:W-:Y:S01]  /*2290*/  BSSY B1, `(.L_x_35) ;  /* 0x0000008000017945 */ /* 0x000fe20003800000 */
[----:B------:R-:W-:Y:S01]  /*22a0*/  FFMA R21, R32, R6, R15 ;  /* 0x0000000620157223 */ /* 0x000fe2000000000f */
[----:B------:R-:W-:Y:S02]  /*22b0*/  IADD3 R14, P6, R26, UR9, RZ ;  /* 0x000000091a0e7c10 */ /* 0x000fe4000ffde0ff */
[----:B------:R-:W-:Y:S02]  /*22c0*/  IADD3 R20, P4, R56, R59, RZ ;  /* 0x0000003b38147210 */ /* 0x000fe40007f9e0ff */
[----:B------:R0:W-:Y:S01]  /*22d0*/  @P5 STG.E desc[UR14][R18.64], R21 ;  /* 0x0000001512005986 */ /* 0x0001e2000c10190e */
[----:B------:R-:W-:-:S05]  /*22e0*/  IADD3.X R15, R27, UR10, RZ, P6, !PT ;  /* 0x0000000a1b0f7c10 */ /* 0x000fca000b7fe4ff */
[----:B------:R-:W-:Y:S05]  /*22f0*/  @!P2 BRA `(.L_x_36) ;  /* 0x000000000004a947 */ /* 0x000fea0003800000 */
[----:B------:R2:W5:Y:S02]  /*2300*/  LDG.E.LTC128B R58, desc[UR14][R14.64] ;  /* 0x0000000e0e3a7981 */ /* 0x000564000c1e1920 */
.L_x_36:
[----:B------:R-:W-:Y:S05]  /*2310*/  BSYNC B1 ;  /* 0x0000000000017941 */ /* 0x000fea0003800000 */
.L_x_35:
[----:B-----5:R-:W-:Y:S01]  /*2320*/  FMUL R28, R58, R7 ;  /* 0x000000073a1c7220 */ /* 0x020fe20000400000 */
[----:B0-----:R-:W-:Y:S01]  /*2330*/  IMAD.X R21, R57, 0x1, R13, P4 ;  /* 0x0000000139157824 */ /* 0x001fe200020e060d */
[----:B------:R-:W-:Y:S01]  /*2340*/  ISETP.GT.AND P1, PT, R9, 0x8, P1 ;  /* 0x000000080900780c */ /* 0x000fe20000f24270 */
        /* <DEDUP_REMOVED lines=8> */
.L_x_38:
[----:B------:R-:W-:Y:S05]  /*23d0*/  BSYNC B1 ;  /* 0x0000000000017941 */ /* 0x000fea0003800000 */
.L_x_37:
[----:B----45:R-:W-:Y:S01]  /*23e0*/  FMUL R23, R58, R7 ;  /* 0x000000073a177220 */ /* 0x030fe20000400000 */
[----:B------:R-:W-:Y:S01]  /*23f0*/  IMAD.X R29, R11, 0x1, R25, P5 ;  /* 0x000000010b1d7824 */ /* 0x000fe200028e0619 */
[----:B------:R-:W-:Y:S01]  /*2400*/  ISETP.GT.AND P2, PT, R9, 0x8, P0 ;  /* 0x000000080900780c */ /* 0x000fe20000744270 */
[----:B------:R-:W-:Y:S01]  /*2410*/  BSSY B1, `(.L_x_39) ;  /* 0x0000007000017945 */ /* 0x000fe20003800000 */
[----:B------:R-:W-:Y:S01]  /*2420*/  FFMA R25, R34, R6, R23 ;  /* 0x0000000622197223 */ /* 0x000fe20000000017 */
[----:B------:R-:W-:-:S04]  /*2430*/  IADD3 R22, P0, R26, UR7, RZ ;  /* 0x000000071a167c10 */ /* 0x000fc8000ff1e0ff */
[----:B------:R4:W-:Y:S01]  /*2440*/  @P1 STG.E desc[UR14][R28.64], R25 ;  /* 0x000000191c001986 */ /* 0x0009e2000c10190e */
[----:B------:R-:W-:-:S05]  /*2450*/  IADD3.X R23, R27, UR8, RZ, P0, !PT ;  /* 0x000000081b177c10 */ /* 0x000fca00087fe4ff */
[----:B------:R-:W-:Y:S05]  /*2460*/  @!P2 BRA `(.L_x_40) ;  /* 0x000000000004a947 */ /* 0x000fea0003800000 */
[----:B------:R0:W5:Y:S02]  /*2470*/  LDG.E.LTC128B R58, desc[UR14][R22.64] ;  /* 0x0000000e163a7981 */ /* 0x000164000c1e1920 */
.L_x_40:
[----:B------:R-:W-:Y:S05]  /*2480*/  BSYNC B1 ;  /* 0x0000000000017941 */ /* 0x000fea0003800000 */
.L_x_39:
[----:B0-----:R-:W-:Y:S01]  /*2490*/  IADD3 R22, P5, R12, R56, RZ ;  /* 0x000000380c167210 */ /* 0x001fe20007fbe0ff */
[----:B-----5:R-:W-:Y:S01]  /*24a0*/  FMUL R24, R58, R7 ;  /* 0x000000073a187220 */ /* 0x020fe20000400000 */
        /* <DEDUP_REMOVED lines=8> */
[----:B---3--:R-:W-:-:S02]  /*2530*/  IADD3 R26, P5, R18, R59, RZ ;  /* 0x0000003b121a7210 */ /* 0x008fc40007fbe0ff */
[----:B----4-:R-:W-:-:S06]  /*2540*/  IADD3.X R25, R17, UR10, RZ, P6, !PT ;  /* 0x0000000a11197c10 */ /* 0x010fcc000b7fe4ff */
[----:B------:R-:W-:Y:S05]  /*2550*/  @!P4 BRA `(.L_x_42) ;  /* 0x000000000004c947 */ /* 0x000fea0003800000 */
[----:B------:R3:W5:Y:S02]  /*2560*/  LDG.E.LTC128B R58, desc[UR14][R24.64] ;  /* 0x0000000e183a7981 */ /* 0x000764000c1e1920 */
.L_x_42:
[----:B------:R-:W-:Y:S05]  /*2570*/  BSYNC B1 ;  /* 0x0000000000017941 */ /* 0x000fea0003800000 */
.L_x_41:
        /* <DEDUP_REMOVED lines=11> */
.L_x_44:
[----:B------:R-:W-:Y:S05]  /*2630*/  BSYNC B1 ;  /* 0x0000000000017941 */ /* 0x000fea0003800000 */
.L_x_43:
[----:B-----5:R-:W-:Y:S01]  /*2640*/  FMUL R30, R58, R7 ;  /* 0x000000073a1e7220 */ /* 0x020fe20000400000 */
[----:B0-----:R-:W-:Y:S01]  /*2650*/  IMAD.X R29, R21, 0x1, R13, P5 ;  /* 0x00000001151d7824 */ /* 0x001fe200028e060d */
[----:B------:R-:W-:Y:S01]  /*2660*/  ISETP.GT.AND P1, PT, R9, 0x8, P1 ;  /* 0x000000080900780c */ /* 0x000fe20000f24270 */
[----:B------:R-:W-:Y:S01]  /*2670*/  BSSY B1, `(.L_x_45) ;  /* 0x0000008000017945 */ /* 0x000fe20003800000 */
[----:B------:R-:W-:Y:S01]  /*2680*/  FFMA R37, R37, R6, R30 ;  /* 0x0000000625257223 */ /* 0x000fe2000000001e */
[----:B-1----:R-:W-:Y:S02]  /*2690*/  IADD3 R16, P4, R16, UR7, RZ ;  /* 0x0000000710107c10 */ /* 0x002fe4000ff9e0ff */
[----:B------:R-:W-:Y:S02]  /*26a0*/  IADD3 R30, P5, R18, R12, RZ ;  /* 0x0000000c121e7210 */ /* 0x000fe40007fbe0ff */
[----:B------:R0:W-:Y:S01]  /*26b0*/  @P2 STG.E desc[UR14][R28.64], R37 ;  /* 0x000000251c002986 */ /* 0x0001e2000c10190e */
[----:B------:R-:W-:-:S05]  /*26c0*/  IADD3.X R17, R17, UR8, RZ, P4, !PT ;  /* 0x0000000811117c10 */ /* 0x000fca000a7fe4ff */
[----:B------:R-:W-:Y:S05]  /*26d0*/  @!P1 BRA `(.L_x_46) ;  /* 0x0000000000049947 */ /* 0x000fea0003800000 */
[----:B------:R1:W5:Y:S02]  /*26e0*/  LDG.E.LTC128B R58, desc[UR14][R16.64] ;  /* 0x0000000e103a7981 */ /* 0x000364000c1e1920 */
.L_x_46:
[----:B------:R-:W-:Y:S05]  /*26f0*/  BSYNC B1 ;  /* 0x0000000000017941 */ /* 0x000fea0003800000 */
.L_x_45:
[----:B-1---5:R-:W-:Y:S01]  /*2700*/  FMUL R17, R58, R7 ;  /* 0x000000073a117220 */ /* 0x022fe20000400000 */
[----:B------:R-:W-:Y:S01]  /*2710*/  IMAD.X R31, R19, 0x1, R11, P5 ;  /* 0x00000001131f7824 */ /* 0x000fe200028e060b */
[----:B------:R-:W-:Y:S01]  /*2720*/  ISETP.GT.AND P2, PT, R9, 0x8, P0 ;  /* 0x000000080900780c */ /* 0x000fe20000744270 */
[----:B------:R-:W-:Y:S01]  /*2730*/  BSSY B1, `(.L_x_47) ;  /* 0x0000007000017945 */ /* 0x000fe20003800000 */
[----:B------:R-:W-:Y:S01]  /*2740*/  FFMA R17, R38, R6, R17 ;  /* 0x0000000626117223 */ /* 0x000fe20000000011 */
[----:B--2---:R-:W-:-:S04]  /*2750*/  IADD3 R14, P0, R14, UR7, RZ ;  /* 0x000000070e0e7c10 */ /* 0x004fc8000ff1e0ff */
[----:B------:R1:W-:Y:S01]  /*2760*/  @P1 STG.E desc[UR14][R30.64], R17 ;  /* 0x000000111e001986 */ /* 0x0003e2000c10190e */
[----:B------:R-:W-:-:S05]  /*2770*/  IADD3.X R15, R15, UR8, RZ, P0, !PT ;  /* 0x000000080f0f7c10 */ /* 0x000fca00087fe4ff */
[----:B------:R-:W-:Y:S05]  /*2780*/  @!P2 BRA `(.L_x_48) ;  /* 0x000000000004a947 */ /* 0x000fea0003800000 */
[----:B------:R2:W5:Y:S02]  /*2790*/  LDG.E.LTC128B R58, desc[UR14][R14.64] ;  /* 0x0000000e0e3a7981 */ /* 0x000564000c1e1920 */
.L_x_48:
[----:B------:R-:W-:Y:S05]  /*27a0*/  BSYNC B1 ;  /* 0x0000000000017941 */ /* 0x000fea0003800000 */
.L_x_47:
[----:B--2---:R-:W-:Y:S01]  /*27b0*/  IADD3 R14, P5, R20, R12, RZ ;  /* 0x0000000c140e7210 */ /* 0x004fe20007fbe0ff */
        /* <DEDUP_REMOVED lines=10> */
[----:B-1----:R-:W-:-:S06]  /*2860*/  IADD3.X R17, R25, UR10, RZ, P6, !PT ;  /* 0x0000000a19117c10 */ /* 0x002fcc000b7fe4ff */
[----:B------:R-:W-:Y:S05]  /*2870*/  @!P4 BRA `(.L_x_50) ;  /* 0x000000000004c947 */ /* 0x000fea0003800000 */
[----:B------:R1:W5:Y:S02]  /*2880*/  LDG.E.LTC128B R58, desc[UR14][R16.64] ;  /* 0x0000000e103a7981 */ /* 0x000364000c1e1920 */
.L_x_50:
[----:B------:R-:W-:Y:S05]  /*2890*/  BSYNC B1 ;  /* 0x0000000000017941 */ /* 0x000fea0003800000 */
.L_x_49:
[----:B--2--5:R-:W-:Y:S01]  /*28a0*/  FMUL R15, R58, R7 ;  /* 0x000000073a0f7220 */ /* 0x024fe20000400000 */
        /* <DEDUP_REMOVED lines=10> */
.L_x_52:
[----:B------:R-:W-:Y:S05]  /*2950*/  BSYNC B1 ;  /* 0x0000000000017941 */ /* 0x000fea0003800000 */
.L_x_51:
[----:B-----5:R-:W-:Y:S01]  /*2960*/  FMUL R30, R58, R7 ;  /* 0x000000073a1e7220 */ /* 0x020fe20000400000 */
[----:B--2---:R-:W-:Y:S01]  /*2970*/  IMAD.X R21, R29, 0x1, R13, P5 ;  /* 0x000000011d157824 */ /* 0x004fe200028e060d */
[----:B------:R-:W-:Y:S01]  /*2980*/  ISETP.GT.AND P1, PT, R9, 0x8, P1 ;  /* 0x000000080900780c */ /* 0x000fe20000f24270 */
[----:B------:R-:W-:Y:S01]  /*2990*/  BSSY B1, `(.L_x_53) ;  /* 0x0000008000017945 */ /* 0x000fe20003800000 */
[----:B------:R-:W-:Y:S01]  /*29a0*/  FFMA R41, R41, R6, R30 ;  /* 0x0000000629297223 */ /* 0x000fe2000000001e */
[----:B---3--:R-:W-:Y:S02]  /*29b0*/  IADD3 R24, P4, R24, UR7, RZ ;  /* 0x0000000718187c10 */ /* 0x008fe4000ff9e0ff */
[----:B------:R-:W-:Y:S02]  /*29c0*/  IADD3 R30, P5, R26, R12, RZ ;  /* 0x0000000c1a1e7210 */ /* 0x000fe40007fbe0ff */
[----:B------:R2:W-:Y:S01]  /*29d0*/  @P2 STG.E desc[UR14][R20.64], R41 ;  /* 0x0000002914002986 */ /* 0x0005e2000c10190e */
[----:B------:R-:W-:-:S05]  /*29e0*/  IADD3.X R25, R25, UR8, RZ, P4, !PT ;  /* 0x0000000819197c10 */ /* 0x000fca000a7fe4ff */
[----:B------:R-:W-:Y:S05]  /*29f0*/  @!P1 BRA `(.L_x_54) ;  /* 0x0000000000049947 */ /* 0x000fea0003800000 */
[----:B------:R3:W5:Y:S02]  /*2a00*/  LDG.E.LTC128B R58, desc[UR14][R24.64] ;  /* 0x0000000e183a7981 */ /* 0x000764000c1e1920 */
.L_x_54:
[----:B------:R-:W-:Y:S05]  /*2a10*/  BSYNC B1 ;  /* 0x0000000000017941 */ /* 0x000fea0003800000 */
.L_x_53:
[----:B---3-5:R-:W-:Y:S01]  /*2a20*/  FMUL R25, R58, R7 ;  /* 0x000000073a197220 */ /* 0x028fe20000400000 */
[----:B------:R-:W-:Y:S01]  /*2a30*/  IMAD.X R31, R27, 0x1, R11, P5 ;  /* 0x000000011b1f7824 */ /* 0x000fe200028e060b */
[----:B------:R-:W-:Y:S01]  /*2a40*/  ISETP.GT.AND P2, PT, R9, 0x8, P0 ;  /* 0x000000080900780c */ /* 0x000fe20000744270 */
[----:B------:R-:W-:Y:S01]  /*2a50*/  BSSY B1, `(.L_x_55) ;  /* 0x0000007000017945 */ /* 0x000fe20003800000 */
[----:B------:R-:W-:Y:S01]  /*2a60*/  FFMA R25, R42, R6, R25 ;  /* 0x000000062a197223 */ /* 0x000fe20000000019 */
[----:B----4-:R-:W-:-:S04]  /*2a70*/  IADD3 R22, P0, R22, UR7, RZ ;  /* 0x0000000716167c10 */ /* 0x010fc8000ff1e0ff */
[----:B------:R3:W-:Y:S01]  /*2a80*/  @P1 STG.E desc[UR14][R30.64], R25 ;  /* 0x000000191e001986 */ /* 0x0007e2000c10190e */
[----:B------:R-:W-:-:S05]  /*2a90*/  IADD3.X R23, R23, UR8, RZ, P0, !PT ;  /* 0x0000000817177c10 */ /* 0x000fca00087fe4ff */
[----:B------:R-:W-:Y:S05]  /*2aa0*/  @!P2 BRA `(.L_x_56) ;  /* 0x000000000004a947 */ /* 0x000fea0003800000 */
[----:B------:R4:W5:Y:S02]  /*2ab0*/  LDG.E.LTC128B R58, desc[UR14][R22.64] ;  /* 0x0000000e163a7981 */ /* 0x000964000c1e1920 */
.L_x_56:
[----:B------:R-:W-:Y:S05]  /*2ac0*/  BSYNC B1 ;  /* 0x0000000000017941 */ /* 0x000fea0003800000 */
.L_x_55:
[----:B----4-:R-:W-:Y:S01]  /*2ad0*/  IADD3 R22, P5, R28, R12, RZ ;  /* 0x0000000c1c167210 */ /* 0x010fe20007fbe0ff */
        /* <DEDUP_REMOVED lines=10> */
[----:B---3--:R-:W-:-:S06]  /*2b80*/  IADD3.X R25, R17, UR10, RZ, P6, !PT ;  /* 0x0000000a11197c10 */ /* 0x008fcc000b7fe4ff */
[----:B------:R-:W-:Y:S05]  /*2b90*/  @!P4 BRA `(.L_x_58) ;  /* 0x000000000004c947 */ /* 0x000fea0003800000 */
[----:B------:R3:W5:Y:S02]  /*2ba0*/  LDG.E.LTC128B R58, desc[UR14][R24.64] ;  /* 0x0000000e183a7981 */ /* 0x000764000c1e1920 */
.L_x_58:
[----:B------:R-:W-:Y:S05]  /*2bb0*/  BSYNC B1 ;  /* 0x0000000000017941 */ /* 0x000fea0003800000 */
.L_x_57:
[----:B----45:R-:W-:Y:S01]  /*2bc0*/  FMUL R23, R58, R7 ;  /* 0x000000073a177220 */ /* 0x030fe20000400000 */
[----:B------:R-:W-:Y:S01]  /*2bd0*/  IMAD.X R27, R19, 0x1, R13, P5 ;  /* 0x00000001131b7824 */ /* 0x000fe200028e060d */
[----:B------:R-:W-:Y:S01]  /*2be0*/  ISETP.GT.AND P2, PT, R9, RZ, P0 ;  /* 0x000000ff0900720c */ /* 0x000fe20000744270 */
[----:B------:R-:W-:Y:S01]  /*2bf0*/  BSSY B1, `(.L_x_59) ;  /* 0x0000008000017945 */ /* 0x000fe20003800000 */
[----:B0-----:R-:W-:Y:S01]  /*2c00*/  FFMA R29, R44, R6, R23 ;  /* 0x000000062c1d7223 */ /* 0x001fe20000000017 */
[----:B------:R-:W-:Y:S02]  /*2c10*/  IADD3 R22, P6, R14, UR9, RZ ;  /* 0x000000090e167c10 */ /* 0x000fe4000ffde0ff */
[----:B------:R-:W-:Y:S02]  /*2c20*/  IADD3 R28, P5, R20, R59, RZ ;  /* 0x0000003b141c7210 */ /* 0x000fe40007fbe0ff */
[----:B------:R0:W-:Y:S01]  /*2c30*/  @P4 STG.E desc[UR14][R26.64], R29 ;  /* 0x0000001d1a004986 */ /* 0x0001e2000c10190e */
[----:B------:R-:W-:-:S05]  /*2c40*/  IADD3.X R23, R15, UR10, RZ, P6, !PT ;  /* 0x0000000a0f177c10 */ /* 0x000fca000b7fe4ff */
[----:B------:R-:W-:Y:S05]  /*2c50*/  @!P2 BRA `(.L_x_60) ;  /* 0x000000000004a947 */ /* 0x000fea0003800000 */
[----:B------:R4:W5:Y:S02]  /*2c60*/  LDG.E.LTC128B R58, desc[UR14][R22.64] ;  /* 0x0000000e163a7981 */ /* 0x000964000c1e1920 */
.L_x_60:
[----:B------:R-:W-:Y:S05]  /*2c70*/  BSYNC B1 ;  /* 0x0000000000017941 */ /* 0x000fea0003800000 */
.L_x_59:
        /* <DEDUP_REMOVED lines=11> */
.L_x_62:
[----:B------:R-:W-:Y:S05]  /*2d30*/  BSYNC B1 ;  /* 0x0000000000017941 */ /* 0x000fea0003800000 */
.L_x_61:
[----:B-1---5:R-:W-:Y:S01]  /*2d40*/  FMUL R17, R58, R7 ;  /* 0x000000073a117220 */ /* 0x022fe20000400000 */
        /* <DEDUP_REMOVED lines=9> */
.L_x_64:
[----:B------:R-:W-:Y:S05]  /*2de0*/  BSYNC B1 ;  /* 0x0000000000017941 */ /* 0x000fea0003800000 */
.L_x_63:
        /* <DEDUP_REMOVED lines=14> */
.L_x_66:
[----:B------:R-:W-:Y:S05]  /*2ed0*/  BSYNC B1 ;  /* 0x0000000000017941 */ /* 0x000fea0003800000 */
.L_x_65:
[----:B0----5:R-:W-:Y:S01]  /*2ee0*/  FMUL R15, R58, R7 ;  /* 0x000000073a0f7220 */ /* 0x021fe20000400000 */
[----:B------:R-:W-:Y:S01]  /*2ef0*/  IMAD.X R19, R27, 0x1, R13, P6 ;  /* 0x000000011b137824 */ /* 0x000fe200030e060d */
[----:B------:R-:W-:Y:S01]  /*2f00*/  ISETP.GT.AND P2, PT, R9, RZ, P1 ;  /* 0x000000ff0900720c */ /* 0x000fe20000f44270 */
[----:B------:R-:W-:Y:S01]  /*2f10*/  BSSY B1, `(.L_x_67) ;  /* 0x0000007000017945 */ /* 0x000fe20003800000 */
[----:B------:R-:W-:Y:S01]  /*2f20*/  FFMA R15, R48, R6, R15 ;  /* 0x00000006300f7223 */ /* 0x000fe2000000000f */
[----:B------:R-:W-:-:S04]  /*2f30*/  IADD3 R32, P0, R22, UR9, RZ ;  /* 0x0000000916207c10 */ /* 0x000fc8000ff1e0ff */
[----:B------:R0:W-:Y:S01]  /*2f40*/  @P5 STG.E desc[UR14][R18.64], R15 ;  /* 0x0000000f12005986 */ /* 0x0001e2000c10190e */
[----:B------:R-:W-:-:S05]  /*2f50*/  IADD3.X R33, R23, UR10, RZ, P0, !PT ;  /* 0x0000000a17217c10 */ /* 0x000fca00087fe4ff */
[----:B------:R-:W-:Y:S05]  /*2f60*/  @!P2 BRA `(.L_x_68) ;  /* 0x000000000004a947 */ /* 0x000fea0003800000 */
[----:B------:R0:W5:Y:S02]  /*2f70*/  LDG.E.LTC128B R58, desc[UR14][R32.64] ;  /* 0x0000000e203a7981 */ /* 0x000164000c1e1920 */
.L_x_68:
[----:B------:R-:W-:Y:S05]  /*2f80*/  BSYNC B1 ;  /* 0x0000000000017941 */ /* 0x000fea0003800000 */
.L_x_67:
[----:B------:R-:W-:Y:S01]  /*2f90*/  IADD3 R14, P5, R28, R59, RZ ;  /* 0x0000003b1c0e7210 */ /* 0x000fe20007fbe0ff */
[----:B--2--5:R-:W-:Y:S01]  /*2fa0*/  FMUL R20, R58, R7 ;  /* 0x000000073a147220 */ /* 0x024fe20000400000 */
[----:B------:R-:W-:Y:S01]  /*2fb0*/  ISETP.GT.AND P4, PT, R9, 0x8, P4 ;  /* 0x000000080900780c */ /* 0x000fe20002784270 */
[----:B------:R-:W-:Y:S01]  /*2fc0*/  BSSY B1, `(.L_x_69) ;  /* 0x000000a000017945 */ /* 0x000fe20003800000 */
[----:B------:R-:W-:Y:S01]  /*2fd0*/  ISETP.GT.AND P0, PT, R10, 0x38, PT ;  /* 0x000000380a00780c */ /* 0x000fe20003f04270 */
[----:B------:R-:W-:Y:S01]  /*2fe0*/  FFMA R49, R49, R6, R20 ;  /* 0x0000000631317223 */ /* 0x000fe20000000014 */
[----:B0-----:R-:W-:Y:S01]  /*2ff0*/  IMAD.X R15, R29, 0x1, R13, P5 ;  /* 0x000000011d0f7824 */ /* 0x001fe200028e060d */
[----:B------:R-:W-:Y:S02]  /*3000*/  IADD3 R20, P6, R24, UR7, RZ ;  /* 0x0000000718147c10 */ /* 0x000fe4000ffde0ff */
[----:B------:R-:W-:Y:S02]  /*3010*/  IADD3 R30, P5, R26, R12, RZ ;  /* 0x0000000c1a1e7210 */ /* 0x000fe40007fbe0ff */
[----:B------:R0:W-:Y:S01]  /*3020*/  @P2 STG.E desc[UR14][R14.64], R49 ;  /* 0x000000310e002986 */ /* 0x0001e2000c10190e */
[----:B------:R-:W-:-:S03]  /*3030*/  IADD3.X R21, R25, UR8, RZ, P6, !PT ;  /* 0x0000000819157c10 */ /* 0x000fc6000b7fe4ff */
[----:B------:R-:W-:Y:S07]  /*3040*/  @!P4 BRA `(.L_x_70) ;  /* 0x000000000004c947 */ /* 0x000fee0003800000 */
[----:B------:R2:W5:Y:S02]  /*3050*/  LDG.E.LTC128B R58, desc[UR14][R20.64] ;  /* 0x0000000e143a7981 */ /* 0x000564000c1e1920 */
.L_x_70:
[----:B------:R-:W-:Y:S05]  /*3060*/  BSYNC B1 ;  /* 0x0000000000017941 */ /* 0x000fea0003800000 */
.L_x_69:
[----:B--2--5:R-:W-:Y:S01]  /*3070*/  FMUL R21, R58, R7 ;  /* 0x000000073a157220 */ /* 0x024fe20000400000 */
[----:B------:R-:W-:Y:S01]  /*3080*/  IMAD.X R31, R27, 0x1, R11, P5 ;  /* 0x000000011b1f7824 */ /* 0x000fe200028e060b */
[----:B------:R-:W-:Y:S01]  /*3090*/  ISETP.GT.AND P1, PT, R9, 0x8, P1 ;  /* 0x000000080900780c */ /* 0x000fe20000f24270 */
[----:B------:R-:W-:Y:S01]  /*30a0*/  BSSY B1, `(.L_x_71) ;  /* 0x0000008000017945 */ /* 0x000fe20003800000 */
[----:B---3--:R-:W-:Y:S01]  /*30b0*/  FFMA R25, R50, R6, R21 ;  /* 0x0000000632197223 */ /* 0x008fe20000000015 */
[----:B------:R-:W-:Y:S02]  /*30c0*/  IADD3 R20, P5, R22, UR7, RZ ;  /* 0x0000000716147c10 */ /* 0x000fe4000ffbe0ff */
[----:B------:R-:W-:Y:S02]  /*30d0*/  ISETP.GT.AND P2, PT, R10, 0x39, PT ;  /* 0x000000390a00780c */ /* 0x000fe40003f44270 */
[----:B------:R2:W-:Y:S01]  /*30e0*/  @P4 STG.E desc[UR14][R30.64], R25 ;  /* 0x000000191e004986 */ /* 0x0005e2000c10190e */
[----:B------:R-:W-:-:S05]  /*30f0*/  IADD3.X R21, R23, UR8, RZ, P5, !PT ;  /* 0x0000000817157c10 */ /* 0x000fca000affe4ff */
[----:B------:R-:W-:Y:S05]  /*3100*/  @!P1 BRA `(.L_x_72) ;  /* 0x0000000000049947 */ /* 0x000fea0003800000 */
[----:B------:R3:W5:Y:S02]  /*3110*/  LDG.E.LTC128B R58, desc[UR14][R20.64] ;  /* 0x0000000e143a7981 */ /* 0x000764000c1e1920 */
.L_x_72:
[----:B------:R-:W-:Y:S05]  /*3120*/  BSYNC B1 ;  /* 0x0000000000017941 */ /* 0x000fea0003800000 */
.L_x_71:
[----:B---3--:R-:W-:Y:S01]  /*3130*/  IADD3 R20, P6, R28, R12, RZ ;  /* 0x0000000c1c147210 */ /* 0x008fe20007fde0ff */
[----:B-----5:R-:W-:Y:S01]  /*3140*/  FMUL R10, R58, R7 ;  /* 0x000000073a0a7220 */ /* 0x020fe20000400000 */
[----:B------:R-:W-:Y:S01]  /*3150*/  ISETP.GT.AND P4, PT, R9, RZ, P0 ;  /* 0x000000ff0900720c */ /* 0x000fe20000784270 */
[----:B------:R-:W-:Y:S01]  /*3160*/  BSSY B1, `(.L_x_73) ;  /* 0x0000009000017945 */ /* 0x000fe20003800000 */
[----:B----4-:R-:W-:Y:S01]  /*3170*/  IADD3 R22, P5, R18, R59, RZ ;  /* 0x0000003b12167210 */ /* 0x010fe20007fbe0ff */
[----:B------:R-:W-:Y:S02]  /*3180*/  IMAD.X R21, R29, 0x1, R11, P6 ;  /* 0x000000011d157824 */ /* 0x000fe400030e060b */
[----:B------:R-:W-:-:S05]  /*3190*/  FFMA R51, R51, R6, R10 ;  /* 0x0000000633337223 */ /* 0x000fca000000000a */
[----:B------:R3:W-:Y:S03]  /*31a0*/  @P1 STG.E desc[UR14][R20.64], R51 ;  /* 0x0000003314001986 */ /* 0x0007e6000c10190e */
[----:B------:R-:W-:Y:S05]  /*31b0*/  @!P4 BRA `(.L_x_74) ;  /* 0x00000000000cc947 */ /* 0x000fea0003800000 */
[----:B---3--:R-:W-:-:S04]  /*31c0*/  IADD3 R20, P1, R16, UR9, RZ ;  /* 0x0000000910147c10 */ /* 0x008fc8000ff3e0ff */
[----:B------:R-:W-:-:S05]  /*31d0*/  IADD3.X R21, R17, UR10, RZ, P1, !PT ;  /* 0x0000000a11157c10 */ /* 0x000fca0008ffe4ff */
[----:B------:R4:W5:Y:S04]  /*31e0*/  LDG.E.LTC128B R58, desc[UR14][R20.64] ;  /* 0x0000000e143a7981 */ /* 0x000968000c1e1920 */
.L_x_74:
[----:B------:R-:W-:Y:S05]  /*31f0*/  BSYNC B1 ;  /* 0x0000000000017941 */ /* 0x000fea0003800000 */
.L_x_73:
[----:B---345:R-:W-:Y:S01]  /*3200*/  FMUL R21, R58, R7 ;  /* 0x000000073a157220 */ /* 0x038fe20000400000 */
[----:B------:R-:W-:Y:S01]  /*3210*/  IMAD.X R23, R19, 0x1, R13, P5 ;  /* 0x0000000113177824 */ /* 0x000fe200028e060d */
[----:B------:R-:W-:Y:S01]  /*3220*/  ISETP.GT.AND P1, PT, R9, RZ, P2 ;  /* 0x000000ff0900720c */ /* 0x000fe20001724270 */
[----:B------:R-:W-:Y:S01]  /*3230*/  BSSY B1, `(.L_x_75) ;  /* 0x0000008000017945 */ /* 0x000fe20003800000 */
[----:B--2---:R-:W-:Y:S01]  /*3240*/  FFMA R25, R52, R6, R21 ;  /* 0x0000000634197223 */ /* 0x004fe20000000015 */
[----:B------:R-:W-:Y:S02]  /*3250*/  IADD3 R20, P6, R32, UR9, RZ ;  /* 0x0000000920147c10 */ /* 0x000fe4000ffde0ff */
[----:B------:R-:W-:Y:S02]  /*3260*/  IADD3 R24, P5, R14, R59, RZ ;  /* 0x0000003b0e187210 */ /* 0x000fe40007fbe0ff */
[----:B------:R2:W-:Y:S01]  /*3270*/  @P4 STG.E desc[UR14][R22.64], R25 ;  /* 0x0000001916004986 */ /* 0x0005e2000c10190e */
[----:B------:R-:W-:-:S05]  /*3280*/  IADD3.X R21, R33, UR10, RZ, P6, !PT ;  /* 0x0000000a21157c10 */ /* 0x000fca000b7fe4ff */
[----:B------:R-:W-:Y:S05]  /*3290*/  @!P1 BRA `(.L_x_76) ;  /* 0x0000000000049947 */ /* 0x000fea0003800000 */
[----:B------:R3:W5:Y:S02]  /*32a0*/  LDG.E.LTC128B R58, desc[UR14][R20.64] ;  /* 0x0000000e143a7981 */ /* 0x000764000c1e1920 */
.L_x_76:
[----:B------:R-:W-:Y:S05]  /*32b0*/  BSYNC B1 ;  /* 0x0000000000017941 */ /* 0x000fea0003800000 */
.L_x_75:
[----:B-----5:R-:W-:Y:S01]  /*32c0*/  FMUL R10, R58, R7 ;  /* 0x000000073a0a7220 */ /* 0x020fe20000400000 */
[----:B--2---:R-:W-:Y:S01]  /*32d0*/  IMAD.X R25, R15, 0x1, R13, P5 ;  /* 0x000000010f197824 */ /* 0x004fe200028e060d */
[----:B------:R-:W-:Y:S01]  /*32e0*/  ISETP.GT.AND P0, PT, R9, 0x8, P0 ;  /* 0x000000080900780c */ /* 0x000fe20000704270 */
[----:B------:R-:W-:Y:S01]  /*32f0*/  BSSY B1, `(.L_x_77) ;  /* 0x0000008000017945 */ /* 0x000fe20003800000 */
[----:B------:R-:W-:Y:S01]  /*3300*/  FFMA R53, R53, R6, R10 ;  /* 0x0000000635357223 */ /* 0x000fe2000000000a */
[----:B-1----:R-:W-:Y:S02]  /*3310*/  IADD3 R16, P4, R16, UR7, RZ ;  /* 0x0000000710107c10 */ /* 0x002fe4000ff9e0ff */
[----:B---3--:R-:W-:Y:S02]  /*3320*/  IADD3 R20, P5, R18, R12, RZ ;  /* 0x0000000c12147210 */ /* 0x008fe40007fbe0ff */
[----:B------:R1:W-:Y:S01]  /*3330*/  @P1 STG.E desc[UR14][R24.64], R53 ;  /* 0x0000003518001986 */ /* 0x0003e2000c10190e */
[----:B------:R-:W-:-:S05]  /*3340*/  IADD3.X R17, R17, UR8, RZ, P4, !PT ;  /* 0x0000000811117c10 */ /* 0x000fca000a7fe4ff */
[----:B------:R-:W-:Y:S05]  /*3350*/  @!P0 BRA `(.L_x_78) ;  /* 0x0000000000048947 */ /* 0x000fea0003800000 */
[----:B------:R2:W5:Y:S02]  /*3360*/  LDG.E.LTC128B R58, desc[UR14][R16.64] ;  /* 0x0000000e103a7981 */ /* 0x000564000c1e1920 */
.L_x_78:
[----:B------:R-:W-:Y:S05]  /*3370*/  BSYNC B1 ;  /* 0x0000000000017941 */ /* 0x000fea0003800000 */
.L_x_77:
[----:B------:R-:W-:Y:S01]  /*3380*/  ISETP.GT.AND P2, PT, R9, 0x8, P2 ;  /* 0x000000080900780c */ /* 0x000fe20001744270 */
[----:B-----5:R-:W-:Y:S01]  /*3390*/  FMUL R13, R58, R7 ;  /* 0x000000073a0d7220 */ /* 0x020fe20000400000 */
[----:B------:R-:W-:Y:S01]  /*33a0*/  IMAD.X R21, R19, 0x1, R11, P5 ;  /* 0x0000000113157824 */ /* 0x000fe200028e060b */
[----:B------:R-:W-:Y:S02]  /*33b0*/  BSSY B1, `(.L_x_79) ;  /* 0x0000007000017945 */ /* 0x000fe40003800000 */
[----:B------:R-:W-:-:S05]  /*33c0*/  FFMA R13, R54, R6, R13 ;  /* 0x00000006360d7223 */ /* 0x000fca000000000d */
[----:B------:R3:W-:Y:S01]  /*33d0*/  @P0 STG.E desc[UR14][R20.64], R13 ;  /* 0x0000000d14000986 */ /* 0x0007e2000c10190e */
[----:B--2---:R-:W-:-:S04]  /*33e0*/  IADD3 R16, P0, R32, UR7, RZ ;  /* 0x0000000720107c10 */ /* 0x004fc8000ff1e0ff */
[----:B------:R-:W-:Y:S01]  /*33f0*/  IADD3.X R17, R33, UR8, RZ, P0, !PT ;  /* 0x0000000821117c10 */ /* 0x000fe200087fe4ff */
[----:B------:R-:W-:Y:S08]  /*3400*/  @!P2 BRA `(.L_x_80) ;  /* 0x000000000004a947 */ /* 0x000ff00003800000 */
[----:B------:R2:W5:Y:S02]  /*3410*/  LDG.E.LTC128B R58, desc[UR14][R16.64] ;  /* 0x0000000e103a7981 */ /* 0x000564000c1e1920 */
.L_x_80:
[----:B------:R-:W-:Y:S05]  /*3420*/  BSYNC B1 ;  /* 0x0000000000017941 */ /* 0x000fea0003800000 */
.L_x_79:
[----:B------:R-:W-:Y:S05]  /*3430*/  @!P2 BRA `(.L_x_81) ;  /* 0x0000000800d4a947 */ /* 0x000fea0003800000 */
[----:B------:R-:W-:Y:S01]  /*3440*/  IADD3 R12, P0, R14, R12, RZ ;  /* 0x0000000c0e0c7210 */ /* 0x000fe20007f1e0ff */
[----:B-----5:R-:W-:-:S04]  /*3450*/  FMUL R58, R58, R7 ;  /* 0x000000073a3a7220 */ /* 0x020fc80000400000 */
[----:B---3--:R-:W-:Y:S02]  /*3460*/  IMAD.X R13, R15, 0x1, R11, P0 ;  /* 0x000000010f0d7824 */ /* 0x008fe400000e060b */
[----:B------:R-:W-:-:S05]  /*3470*/  FFMA R55, R55, R6, R58 ;  /* 0x0000000637377223 */ /* 0x000fca000000003a */
[----:B------:R4:W-:Y:S01]  /*3480*/  STG.E desc[UR14][R12.64], R55 ;  /* 0x000000370c007986 */ /* 0x0009e2000c10190e */
[----:B------:R-:W-:Y:S05]  /*3490*/  BRA `(.L_x_81) ;  /* 0x0000000800bc7947 */ /* 0x000fea0003800000 */
.L_x_22:
[----:B------:R-:W-:Y:S01]  /*34a0*/  ULDC.64 UR8, c[0x0][0x6c0] ;  /* 0x0001b00000087ab9 */ /* 0x000fe20000000a00 */
[----:B------:R-:W-:Y:S01]  /*34b0*/  ISETP.GT.AND P2, PT, R10, 0x1, PT ;  /* 0x000000010a00780c */ /* 0x000fe20003f44270 */
[-C--:B--2---:R-:W-:Y:S01]  /*34c0*/  FMUL R11, R24, R6.reuse ;  /* 0x00000006180b7220 */ /* 0x084fe20000400000 */
[----:B------:R-:W-:Y:S01]  /*34d0*/  LEA R12, P1, R22, UR8, 0x2 ;  /* 0x00000008160c7c11 */ /* 0x000fe2000f8210ff */
[-C--:B------:R-:W-:Y:S01]  /*34e0*/  FMUL R25, R25, R6.reuse ;  /* 0x0000000619197220 */ /* 0x080fe20000400000 */
[C---:B------:R-:W-:Y:S01]  /*34f0*/  ISETP.GT.AND P4, PT, R9.reuse, RZ, P2 ;  /* 0x000000ff0900720c */ /* 0x040fe20001784270 */
[----:B------:R-:W-:Y:S01]  /*3500*/  IMAD.SHL.U32 R59, R62, 0x20, RZ ;  /* 0x000000203e3b7824 */ /* 0x000fe200078e00ff */
[----:B------:R-:W-:Y:S01]  /*3510*/  LEA.HI.X R13, R22, UR9, R67, 0x2, P1 ;  /* 0x00000009160d7c11 */ /* 0x000fe200088f1443 */
[-C--:B------:R-:W-:Y:S01]  /*3520*/  FMUL R19, R26, R6.reuse ;  /* 0x000000061a137220 */ /* 0x080fe20000400000 */
[----:B------:R-:W-:Y:S01]  /*3530*/  ISETP.GT.AND P1, PT, R9, 0x8, P0 ;  /* 0x000000080900780c */ /* 0x000fe20000724270 */
[----:B------:R-:W-:Y:S01]  /*3540*/  FMUL R27, R27, R6 ;  /* 0x000000061b1b7220 */ /* 0x000fe20000400000 */
[----:B------:R-:W-:Y:S01]  /*3550*/  ISETP.GT.AND P0, PT, R10, 0x8, PT ;  /* 0x000000080a00780c */ /* 0x000fe20003f04270 */
[----:B------:R0:W-:Y:S01]  /*3560*/  @P5 STG.E desc[UR14][R12.64], R11 ;  /* 0x0000000b0c005986 */ /* 0x0001e2000c10190e */
[C---:B------:R-:W-:Y:S01]  /*3570*/  LEA R14, P5, R62.reuse, R12, 0x2 ;  /* 0x0000000c3e0e7211 */ /* 0x040fe200078a10ff */
[-C--:B------:R-:W-:Y:S01]  /*3580*/  FMUL R29, R29, R6.reuse ;  /* 0x000000061d1d7220 */ /* 0x080fe20000400000 */
[----:B------:R-:W-:Y:S01]  /*3590*/  ISETP.GT.AND P2, PT, R9, 0x8, P2 ;  /* 0x000000080900780c */ /* 0x000fe20001744270 */
[-C--:B------:R-:W-:Y:S01]  /*35a0*/  FMUL R31, R31, R6.reuse ;  /* 0x000000061f1f7220 */ /* 0x080fe20000400000 */
[C-C-:B------:R-:W-:Y:S01]  /*35b0*/  LEA.HI.X R15, R62.reuse, R13, R63.reuse, 0x2, P5 ;  /* 0x0000000d3e0f7211 */ /* 0x140fe200028f143f */
[-C--:B------:R-:W-:Y:S01]  /*35c0*/  FMUL R33, R33, R6.reuse ;  /* 0x0000000621217220 */ /* 0x080fe20000400000 */
[----:B------:R-:W-:Y:S01]  /*35d0*/  SHF.L.U64.HI R57, R62, 0x5, R63 ;  /* 0x000000053e397819 */ /* 0x000fe2000001023f */
[----:B------:R-:W-:Y:S01]  /*35e0*/  FMUL R35, R35, R6 ;  /* 0x0000000623237220 */ /* 0x000fe20000400000 */
[----:B------:R-:W-:Y:S01]  /*35f0*/  ISETP.GT.AND P5, PT, R9, RZ, P0 ;  /* 0x000000ff0900720c */ /* 0x000fe200007a4270 */
[----:B------:R1:W-:Y:S01]  /*3600*/  @P4 STG.E desc[UR14][R14.64], R25 ;  /* 0x000000190e004986 */ /* 0x0003e2000c10190e */
[C---:B------:R-:W-:Y:S01]  /*3610*/  IADD3 R16, P4, R59.reuse, R12, RZ ;  /* 0x0000000c3b107210 */ /* 0x040fe20007f9e0ff */
[----:B0-----:R-:W-:Y:S01]  /*3620*/  FMUL R11, R28, R6 ;  /* 0x000000061c0b7220 */ /* 0x001fe20000400000 */
[----:B------:R-:W-:Y:S01]  /*3630*/  IADD3 R18, P6, R59, R14, RZ ;  /* 0x0000000e3b127210 */ /* 0x000fe20007fde0ff */
[----:B------:R0:W-:Y:S01]  /*3640*/  @P1 STG.E desc[UR14][R12.64+0x20], R19 ;  /* 0x000020130c001986 */ /* 0x0001e2000c10190e */
[----:B------:R-:W-:Y:S01]  /*3650*/  ISETP.GT.AND P1, PT, R10, 0x9, PT ;  /* 0x000000090a00780c */ /* 0x000fe20003f24270 */
[----:B------:R-:W-:Y:S01]  /*3660*/  IMAD.X R17, R57, 0x1, R13, P4 ;  /* 0x0000000139117824 */ /* 0x000fe200020e060d */
[C---:B------:R-:W-:Y:S01]  /*3670*/  ISETP.GT.AND P0, PT, R9.reuse, 0x8, P0 ;  /* 0x000000080900780c */ /* 0x040fe20000704270 */
[----:B------:R2:W-:Y:S01]  /*3680*/  @P2 STG.E desc[UR14][R14.64+0x20], R27 ;  /* 0x0000201b0e002986 */ /* 0x0005e2000c10190e */
[----:B------:R-:W-:Y:S01]  /*3690*/  ISETP.GT.AND P4, PT, R9, RZ, P1 ;  /* 0x000000ff0900720c */ /* 0x000fe20000f84270 */
[-C--:B------:R-:W-:Y:S01]  /*36a0*/  FMUL R37, R37, R6.reuse ;  /* 0x0000000625257220 */ /* 0x080fe20000400000 */
[----:B------:R-:W-:Y:S01]  /*36b0*/  IADD3 R61, P2, R59, 0x20, RZ ;  /* 0x000000203b3d7810 */ /* 0x000fe20007f5e0ff */
[----:B------:R3:W-:Y:S01]  /*36c0*/  @P5 STG.E desc[UR14][R16.64], R11 ;  /* 0x0000000b10005986 */ /* 0x0007e2000c10190e */
[----:B------:R-:W-:Y:S01]  /*36d0*/  ISETP.GT.AND P1, PT, R9, 0x8, P1 ;  /* 0x000000080900780c */ /* 0x000fe20000f24270 */
[-C--:B-1----:R-:W-:Y:S01]  /*36e0*/  FMUL R25, R30, R6.reuse ;  /* 0x000000061e197220 */ /* 0x082fe20000400000 */
[----:B------:R-:W-:Y:S01]  /*36f0*/  FMUL R39, R39, R6 ;  /* 0x0000000627277220 */ /* 0x000fe20000400000 */
[----:B0-----:R-:W-:Y:S01]  /*3700*/  IADD3 R12, P5, R61, R12, RZ ;  /* 0x0000000c3d0c7210 */ /* 0x001fe20007fbe0ff */
[----:B------:R-:W-:Y:S01]  /*3710*/  IMAD.X R19, R57, 0x1, R15, P6 ;  /* 0x0000000139137824 */ /* 0x000fe200030e060f */
[----:B------:R-:W-:Y:S01]  /*3720*/  IADD3 R20, P6, R59, R16, RZ ;  /* 0x000000103b147210 */ /* 0x000fe20007fde0ff */
[----:B------:R-:W-:Y:S01]  /*3730*/  IMAD.X R63, RZ, RZ, R57, P2 ;  /* 0x000000ffff3f7224 */ /* 0x000fe200010e0639 */
[----:B------:R-:W-:Y:S01]  /*3740*/  ISETP.GT.AND P2, PT, R10, 0x10, PT ;  /* 0x000000100a00780c */ /* 0x000fe20003f44270 */
[----:B------:R-:W-:Y:S01]  /*3750*/  FMUL R41, R41, R6 ;  /* 0x0000000629297220 */ /* 0x000fe20000400000 */
[----:B------:R-:W-:Y:S01]  /*3760*/  @P4 STG.E desc[UR14][R18.64], R29 ;  /* 0x0000001d12004986 */ /* 0x000fe2000c10190e */
[----:B------:R-:W-:Y:S01]  /*3770*/  IMAD.X R13, R63, 0x1, R13, P5 ;  /* 0x000000013f0d7824 */ /* 0x000fe200028e060d */
[----:B--2---:R-:W-:Y:S01]  /*3780*/  IADD3 R14, P4, R61, R14, RZ ;  /* 0x0000000e3d0e7210 */ /* 0x004fe20007f9e0ff */
[----:B---3--:R-:W-:Y:S01]  /*3790*/  FMUL R11, R32, R6 ;  /* 0x00000006200b7220 */ /* 0x008fe20000400000 */
[----:B------:R-:W-:Y:S01]  /*37a0*/  ISETP.GT.AND P5, PT, R9, RZ, P2 ;  /* 0x000000ff0900720c */ /* 0x000fe200017a4270 */
[----:B------:R-:W-:Y:S01]  /*37b0*/  IMAD.X R21, R57, 0x1, R17, P6 ;  /* 0x0000000139157824 */ /* 0x000fe200030e0611 */
[----:B------:R0:W-:Y:S01]  /*37c0*/  @P0 STG.E desc[UR14][R12.64], R25 ;  /* 0x000000190c000986 */ /* 0x0001e2000c10190e */
[----:B------:R-:W-:Y:S01]  /*37d0*/  ISETP.GT.AND P0, PT, R10, 0x11, PT ;  /* 0x000000110a00780c */ /* 0x000fe20003f04270 */
[----:B------:R-:W-:-:S02]  /*37e0*/  IMAD.X R15, R63, 0x1, R15, P4 ;  /* 0x000000013f0f7824 */ /* 0x000fc400020e060f */
[-C--:B------:R-:W-:Y:S01]  /*37f0*/  FMUL R43, R43, R6.reuse ;  /* 0x000000062b2b7220 */ /* 0x080fe20000400000 */
[-C--:B------:R-:W-:Y:S01]  /*3800*/  FMUL R45, R45, R6.reuse ;  /* 0x000000062d2d7220 */ /* 0x080fe20000400000 */
[----:B------:R-:W-:Y:S01]  /*3810*/  ISETP.GT.AND P4, PT, R9, RZ, P0 ;  /* 0x000000ff0900720c */ /* 0x000fe20000784270 */
[-C--:B------:R-:W-:Y:S01]  /*3820*/  FMUL R47, R47, R6.reuse ;  /* 0x000000062f2f7220 */ /* 0x080fe20000400000 */
[----:B------:R1:W-:Y:S01]  /*3830*/  @P1 STG.E desc[UR14][R14.64], R31 ;  /* 0x0000001f0e001986 */ /* 0x0003e2000c10190e */
[----:B------:R-:W-:Y:S01]  /*3840*/  ISETP.GT.AND P1, PT, R9, 0x8, P2 ;  /* 0x000000080900780c */ /* 0x000fe20001724270 */
[----:B------:R-:W-:Y:S01]  /*3850*/  FMUL R27, R48, R6 ;  /* 0x00000006301b7220 */ /* 0x000fe20000400000 */
[----:B------:R-:W-:Y:S01]  /*3860*/  IADD3 R22, P2, R59, R18, RZ ;  /* 0x000000123b167210 */ /* 0x000fe20007f5e0ff */
[----:B------:R2:W-:Y:S01]  /*3870*/  @P5 STG.E desc[UR14][R20.64], R11 ;  /* 0x0000000b14005986 */ /* 0x0005e2000c10190e */
[----:B0-----:R-:W-:Y:S01]  /*3880*/  IADD3 R12, P5, R61, R16, RZ ;  /* 0x000000103d0c7210 */ /* 0x001fe20007fbe0ff */
[----:B------:R-:W-:Y:S01]  /*3890*/  FMUL R25, R34, R6 ;  /* 0x0000000622197220 */ /* 0x000fe20000400000 */
[----:B------:R-:W-:Y:S01]  /*38a0*/  ISETP.GT.AND P0, PT, R9, 0x8, P0 ;  /* 0x000000080900780c */ /* 0x000fe20000704270 */
[----:B------:R-:W-:Y:S01]  /*38b0*/  IMAD.X R23, R57, 0x1, R19, P2 ;  /* 0x0000000139177824 */ /* 0x000fe200010e0613 */
[C---:B------:R-:W-:Y:S01]  /*38c0*/  ISETP.GT.AND P2, PT, R10.reuse, 0x18, PT ;  /* 0x000000180a00780c */ /* 0x040fe20003f44270 */
[----:B------:R-:W-:Y:S01]  /*38d0*/  IMAD.X R13, R63, 0x1, R17, P5 ;  /* 0x000000013f0d7824 */ /* 0x000fe200028e0611 */
[----:B------:R-:W-:Y:S01]  /*38e0*/  IADD3 R16, P6, R59, R20, RZ ;  /* 0x000000143b107210 */ /* 0x000fe20007fde0ff */
[-C--:B------:R-:W-:Y:S01]  /*38f0*/  FMUL R49, R49, R6.reuse ;  /* 0x0000000631317220 */ /* 0x080fe20000400000 */
[----:B------:R-:W-:Y:S01]  /*3900*/  @P4 STG.E desc[UR14][R22.64], R33 ;  /* 0x0000002116004986 */ /* 0x000fe2000c10190e */
[----:B------:R-:W-:Y:S01]  /*3910*/  ISETP.GT.AND P5, PT, R9, RZ, P2 ;  /* 0x000000ff0900720c */ /* 0x000fe200017a4270 */
[----:B------:R-:W-:Y:S01]  /*3920*/  FMUL R51, R51, R6 ;  /* 0x0000000633337220 */ /* 0x000fe20000400000 */
[----:B-1----:R-:W-:Y:S01]  /*3930*/  IADD3 R14, P4, R61, R18, RZ ;  /* 0x000000123d0e7210 */ /* 0x002fe20007f9e0ff */
[----:B------:R0:W-:Y:S01]  /*3940*/  @P1 STG.E desc[UR14][R12.64], R25 ;  /* 0x000000190c001986 */ /* 0x0001e2000c10190e */
[----:B------:R-:W-:Y:S01]  /*3950*/  ISETP.GT.AND P1, PT, R10, 0x19, PT ;  /* 0x000000190a00780c */ /* 0x000fe20003f24270 */
[-C--:B--2---:R-:W-:Y:S01]  /*3960*/  FMUL R11, R36, R6.reuse ;  /* 0x00000006240b7220 */ /* 0x084fe20000400000 */
[----:B------:R-:W-:Y:S01]  /*3970*/  IMAD.X R17, R57, 0x1, R21, P6 ;  /* 0x0000000139117824 */ /* 0x000fe200030e0615 */
[----:B------:R-:W-:Y:S01]  /*3980*/  ISETP.GT.AND P2, PT, R9, 0x8, P2 ;  /* 0x000000080900780c */ /* 0x000fe20001744270 */
[----:B------:R-:W-:Y:S01]  /*3990*/  IMAD.X R15, R63, 0x1, R19, P4 ;  /* 0x000000013f0f7824 */ /* 0x000fe200020e0613 */
[----:B------:R-:W-:Y:S01]  /*39a0*/  ISETP.GT.AND P4, PT, R9, RZ, P1 ;  /* 0x000000ff0900720c */ /* 0x000fe20000f84270 */
[-C--:B------:R-:W-:Y:S01]  /*39b0*/  FMUL R53, R53, R6.reuse ;  /* 0x0000000635357220 */ /* 0x080fe20000400000 */
[----:B------:R-:W-:Y:S01]  /*39c0*/  ISETP.GT.AND P1, PT, R9, 0x8, P1 ;  /* 0x000000080900780c */ /* 0x000fe20000f24270 */
[----:B------:R-:W-:Y:S01]  /*39d0*/  FMUL R55, R55, R6 ;  /* 0x0000000637377220 */ /* 0x000fe20000400000 */
[----:B------:R1:W-:Y:S01]  /*39e0*/  @P0 STG.E desc[UR14][R14.64], R35 ;  /* 0x000000230e000986 */ /* 0x0003e2000c10190e */
[----:B------:R-:W-:Y:S01]  /*39f0*/  IADD3 R18, P0, R59, R22, RZ ;  /* 0x000000163b127210 */ /* 0x000fe20007f1e0ff */
[----:B0-----:R-:W-:-:S02]  /*3a00*/  FMUL R25, R38, R6 ;  /* 0x0000000626197220 */ /* 0x001fc40000400000 */
[----:B------:R0:W-:Y:S01]  /*3a10*/  @P5 STG.E desc[UR14][R16.64], R11 ;  /* 0x0000000b10005986 */ /* 0x0001e2000c10190e */
[----:B------:R-:W-:Y:S01]  /*3a20*/  IADD3 R12, P5, R61, R20, RZ ;  /* 0x000000143d0c7210 */ /* 0x000fe20007fbe0ff */
[----:B------:R-:W-:Y:S01]  /*3a30*/  IMAD.X R19, R57, 0x1, R23, P0 ;  /* 0x0000000139137824 */ /* 0x000fe200000e0617 */
[C---:B------:R-:W-:Y:S02]  /*3a40*/  ISETP.GT.AND P0, PT, R10.reuse, 0x20, PT ;  /* 0x000000200a00780c */ /* 0x040fe40003f04270 */
[----:B------:R-:W-:Y:S01]  /*3a50*/  IADD3 R20, P6, R59, R16, RZ ;  /* 0x000000103b147210 */ /* 0x000fe20007fde0ff */
[----:B------:R-:W-:Y:S01]  /*3a60*/  IMAD.X R13, R63, 0x1, R21, P5 ;  /* 0x000000013f0d7824 */ /* 0x000fe200028e0615 */
[----:B------:R-:W-:Y:S01]  /*3a70*/  @P4 STG.E desc[UR14][R18.64], R37 ;  /* 0x0000002512004986 */ /* 0x000fe2000c10190e */
[----:B-1----:R-:W-:Y:S02]  /*3a80*/  IADD3 R14, P5, R61, R22, RZ ;  /* 0x000000163d0e7210 */ /* 0x002fe40007fbe0ff */
[----:B------:R-:W-:Y:S01]  /*3a90*/  ISETP.GT.AND P4, PT, R9, RZ, P0 ;  /* 0x000000ff0900720c */ /* 0x000fe20000784270 */
[----:B------:R1:W-:Y:S01]  /*3aa0*/  @P2 STG.E desc[UR14][R12.64], R25 ;  /* 0x000000190c002986 */ /* 0x0003e2000c10190e */
[----:B------:R-:W-:Y:S01]  /*3ab0*/  ISETP.GT.AND P2, PT, R10, 0x21, PT ;  /* 0x000000210a00780c */ /* 0x000fe20003f44270 */
[----:B------:R-:W-:-:S02]  /*3ac0*/  IMAD.X R15, R63, 0x1, R23, P5 ;  /* 0x000000013f0f7824 */ /* 0x000fc400028e0617 */
[----:B0-----:R-:W-:Y:S01]  /*3ad0*/  FMUL R11, R40, R6 ;  /* 0x00000006280b7220 */ /* 0x001fe20000400000 */
[----:B------:R-:W-:Y:S01]  /*3ae0*/  IMAD.X R21, R57, 0x1, R17, P6 ;  /* 0x0000000139157824 */ /* 0x000fe200030e0611 */
[----:B------:R-:W-:Y:S01]  /*3af0*/  ISETP.GT.AND P5, PT, R9, RZ, P2 ;  /* 0x000000ff0900720c */ /* 0x000fe200017a4270 */
[----:B------:R0:W-:Y:S01]  /*3b00*/  @P1 STG.E desc[UR14][R14.64], R39 ;  /* 0x000000270e001986 */ /* 0x0001e2000c10190e */
[----:B------:R-:W-:Y:S02]  /*3b10*/  IADD3 R22, P1, R59, R18, RZ ;  /* 0x000000123b167210 */ /* 0x000fe40007f3e0ff */
[----:B------:R-:W-:Y:S02]  /*3b20*/  ISETP.GT.AND P0, PT, R9, 0x8, P0 ;  /* 0x000000080900780c */ /* 0x000fe40000704270 */
[----:B------:R2:W-:Y:S01]  /*3b30*/  @P4 STG.E desc[UR14][R20.64], R11 ;  /* 0x0000000b14004986 */ /* 0x0005e2000c10190e */
[----:B-1----:R-:W-:Y:S01]  /*3b40*/  IADD3 R12, P4, R61, R16, RZ ;  /* 0x000000103d0c7210 */ /* 0x002fe20007f9e0ff */
[----:B------:R-:W-:Y:S01]  /*3b50*/  IMAD.X R23, R57, 0x1, R19, P1 ;  /* 0x0000000139177824 */ /* 0x000fe200008e0613 */
[----:B------:R-:W-:Y:S01]  /*3b60*/  ISETP.GT.AND P2, PT, R9, 0x8, P2 ;  /* 0x000000080900780c */ /* 0x000fe20001744270 */
[----:B------:R-:W-:Y:S01]  /*3b70*/  FMUL R25, R42, R6 ;  /* 0x000000062a197220 */ /* 0x000fe20000400000 */
[----:B------:R-:W-:Y:S01]  /*3b80*/  ISETP.GT.AND P1, PT, R10, 0x28, PT ;  /* 0x000000280a00780c */ /* 0x000fe20003f24270 */
[----:B------:R-:W-:Y:S01]  /*3b90*/  IMAD.X R13, R63, 0x1, R17, P4 ;  /* 0x000000013f0d7824 */ /* 0x000fe200020e0611 */
[----:B------:R-:W-:Y:S01]  /*3ba0*/  @P5 STG.E desc[UR14][R22.64], R41 ;  /* 0x0000002916005986 */ /* 0x000fe2000c10190e */
[----:B0-----:R-:W-:-:S02]  /*3bb0*/  IADD3 R14, P5, R61, R18, RZ ;  /* 0x000000123d0e7210 */ /* 0x001fc40007fbe0ff */
[----:B------:R-:W-:Y:S01]  /*3bc0*/  ISETP.GT.AND P4, PT, R9, RZ, P1 ;  /* 0x000000ff0900720c */ /* 0x000fe20000f84270 */
[----:B------:R0:W-:Y:S01]  /*3bd0*/  @P0 STG.E desc[UR14][R12.64], R25 ;  /* 0x000000190c000986 */ /* 0x0001e2000c10190e */
[----:B------:R-:W-:Y:S01]  /*3be0*/  ISETP.GT.AND P0, PT, R10, 0x29, PT ;  /* 0x000000290a00780c */ /* 0x000fe20003f04270 */
[----:B------:R-:W-:Y:S01]  /*3bf0*/  IMAD.X R15, R63, 0x1, R19, P5 ;  /* 0x000000013f0f7824 */ /* 0x000fe200028e0613 */
[----:B------:R-:W-:Y:S01]  /*3c00*/  IADD3 R16, P6, R59, R20, RZ ;  /* 0x000000143b107210 */ /* 0x000fe20007fde0ff */
[----:B--2---:R-:W-:Y:S01]  /*3c10*/  FMUL R11, R44, R6 ;  /* 0x000000062c0b7220 */ /* 0x004fe20000400000 */
[----:B------:R-:W-:Y:S02]  /*3c20*/  ISETP.GT.AND P5, PT, R9, RZ, P0 ;  /* 0x000000ff0900720c */ /* 0x000fe400007a4270 */
[----:B------:R1:W-:Y:S01]  /*3c30*/  @P2 STG.E desc[UR14][R14.64], R43 ;  /* 0x0000002b0e002986 */ /* 0x0003e2000c10190e */
[----:B------:R-:W-:Y:S01]  /*3c40*/  IMAD.X R17, R57, 0x1, R21, P6 ;  /* 0x0000000139117824 */ /* 0x000fe200030e0615 */
[----:B------:R-:W-:-:S02]  /*3c50*/  IADD3 R18, P2, R59, R22, RZ ;  /* 0x000000163b127210 */ /* 0x000fc40007f5e0ff */
[----:B------:R-:W-:Y:S01]  /*3c60*/  ISETP.GT.AND P1, PT, R9, 0x8, P1 ;  /* 0x000000080900780c */ /* 0x000fe20000f24270 */
[----:B0-----:R-:W-:Y:S01]  /*3c70*/  FMUL R25, R46, R6 ;  /* 0x000000062e197220 */ /* 0x001fe20000400000 */
[----:B------:R-:W-:Y:S01]  /*3c80*/  @P4 STG.E desc[UR14][R16.64], R11 ;  /* 0x0000000b10004986 */ /* 0x000fe2000c10190e */
[----:B------:R-:W-:Y:S01]  /*3c90*/  IADD3 R12, P4, R61, R20, RZ ;  /* 0x000000143d0c7210 */ /* 0x000fe20007f9e0ff */
[----:B------:R-:W-:Y:S01]  /*3ca0*/  IMAD.X R19, R57, 0x1, R23, P2 ;  /* 0x0000000139137824 */ /* 0x000fe200010e0617 */
[----:B------:R-:W-:Y:S02]  /*3cb0*/  ISETP.GT.AND P0, PT, R9, 0x8, P0 ;  /* 0x000000080900780c */ /* 0x000fe40000704270 */
[----:B------:R-:W-:Y:S01]  /*3cc0*/  ISETP.GT.AND P2, PT, R10, 0x30, PT ;  /* 0x000000300a00780c */ /* 0x000fe20003f44270 */
[----:B------:R-:W-:Y:S01]  /*3cd0*/  IMAD.X R13, R63, 0x1, R21, P4 ;  /* 0x000000013f0d7824 */ /* 0x000fe200020e0615 */
[----:B------:R-:W-:Y:S01]  /*3ce0*/  @P5 STG.E desc[UR14][R18.64], R45 ;  /* 0x0000002d12005986 */ /* 0x000fe2000c10190e */
[----:B-1----:R-:W-:-:S02]  /*3cf0*/  IADD3 R14, P5, R61, R22, RZ ;  /* 0x000000163d0e7210 */ /* 0x002fc40007fbe0ff */
[----:B------:R-:W-:Y:S01]  /*3d00*/  ISETP.GT.AND P4, PT, R9, RZ, P2 ;  /* 0x000000ff0900720c */ /* 0x000fe20001784270 */
[----:B------:R0:W-:Y:S01]  /*3d10*/  @P1 STG.E desc[UR14][R12.64], R25 ;  /* 0x000000190c001986 */ /* 0x0001e2000c10190e */
[----:B------:R-:W-:Y:S01]  /*3d20*/  IADD3 R20, P6, R59, R16, RZ ;  /* 0x000000103b147210 */ /* 0x000fe20007fde0ff */
[----:B------:R-:W-:Y:S01]  /*3d30*/  IMAD.X R15, R63, 0x1, R23, P5 ;  /* 0x000000013f0f7824 */ /* 0x000fe200028e0617 */
[----:B------:R-:W-:-:S03]  /*3d40*/  ISETP.GT.AND P1, PT, R10, 0x31, PT ;  /* 0x000000310a00780c */ /* 0x000fc60003f24270 */
[----:B------:R-:W-:Y:S01]  /*3d50*/  IMAD.X R21, R57, 0x1, R17, P6 ;  /* 0x0000000139157824 */ /* 0x000fe200030e0611 */
[C---:B------:R-:W-:Y:S01]  /*3d60*/  ISETP.GT.AND P5, PT, R9.reuse, RZ, P1 ;  /* 0x000000ff0900720c */ /* 0x040fe20000fa4270 */
[----:B------:R1:W-:Y:S01]  /*3d70*/  @P0 STG.E desc[UR14][R14.64], R47 ;  /* 0x0000002f0e000986 */ /* 0x0003e2000c10190e */
[----:B------:R-:W-:Y:S02]  /*3d80*/  ISETP.GT.AND P6, PT, R9, 0x8, P2 ;  /* 0x000000080900780c */ /* 0x000fe400017c4270 */
        /* <DEDUP_REMOVED lines=8> */
[----:B------:R-:W-:-:S02]  /*3e10*/  ISETP.GT.AND P2, PT, R10, 0x39, PT ;  /* 0x000000390a00780c */ /* 0x000fc40003f44270 */
[----:B------:R-:W-:Y:S01]  /*3e20*/  IADD3 R10, P4, R61, R18, RZ ;  /* 0x000000123d0a7210 */ /* 0x000fe20007f9e0ff */
[----:B------:R-:W-:Y:S01]  /*3e30*/  @P5 STG.E desc[UR14][R22.64], R49 ;  /* 0x0000003116005986 */ /* 0x000fe2000c10190e */
[----:B-1----:R-:W-:-:S03]  /*3e40*/  IADD3 R14, P5, R59, R20, RZ ;  /* 0x000000143b0e7210 */ /* 0x002fc60007fbe0ff */
[----:B------:R-:W-:Y:S01]  /*3e50*/  IMAD.X R11, R63, 0x1, R19, P4 ;  /* 0x000000013f0b7824 */ /* 0x000fe200020e0613 */
[----:B------:R-:W-:Y:S01]  /*3e60*/  IADD3 R18, P4, R61, R20, RZ ;  /* 0x000000143d127210 */ /* 0x000fe20007f9e0ff */
[----:B------:R0:W-:Y:S01]  /*3e70*/  @P6 STG.E desc[UR14][R12.64], R25 ;  /* 0x000000190c006986 */ /* 0x0001e2000c10190e */
[--C-:B------:R-:W-:Y:S01]  /*3e80*/  IMAD.X R15, R57, 0x1, R21.reuse, P5 ;  /* 0x00000001390f7824 */ /* 0x100fe200028e0615 */
[----:B------:R-:W-:Y:S02]  /*3e90*/  ISETP.GT.AND P6, PT, R9, RZ, P0 ;  /* 0x000000ff0900720c */ /* 0x000fe400007c4270 */
[----:B------:R-:W-:Y:S01]  /*3ea0*/  IADD3 R16, P5, R59, R22, RZ ;  /* 0x000000163b107210 */ /* 0x000fe20007fbe0ff */
[----:B------:R-:W-:Y:S01]  /*3eb0*/  IMAD.X R19, R63, 0x1, R21, P4 ;  /* 0x000000013f137824 */ /* 0x000fe200020e0615 */
[C---:B------:R-:W-:Y:S01]  /*3ec0*/  ISETP.GT.AND P4, PT, R9.reuse, RZ, P2 ;  /* 0x000000ff0900720c */ /* 0x040fe20001784270 */
[-C--:B--2---:R-:W-:Y:S01]  /*3ed0*/  FMUL R21, R54, R6.reuse ;  /* 0x0000000636157220 */ /* 0x084fe20000400000 */
[----:B------:R-:W-:Y:S01]  /*3ee0*/  ISETP.GT.AND P0, PT, R9, 0x8, P0 ;  /* 0x000000080900780c */ /* 0x000fe20000704270 */
[--C-:B------:R-:W-:Y:S01]  /*3ef0*/  IMAD.X R17, R57, 0x1, R23.reuse, P5 ;  /* 0x0000000139117824 */ /* 0x100fe200028e0617 */
[----:B------:R-:W-:Y:S01]  /*3f00*/  ISETP.GT.AND P2, PT, R9, 0x8, P2 ;  /* 0x000000080900780c */ /* 0x000fe20001744270 */
[----:B------:R-:W-:Y:S01]  /*3f10*/  FMUL R9, R52, R6 ;  /* 0x0000000634097220 */ /* 0x000fe20000400000 */
[----:B0-----:R-:W-:Y:S01]  /*3f20*/  IADD3 R12, P5, R61, R22, RZ ;  /* 0x000000163d0c7210 */ /* 0x001fe20007fbe0ff */
[----:B------:R0:W-:Y:S04]  /*3f30*/  @P1 STG.E desc[UR14][R10.64], R51 ;  /* 0x000000330a001986 */ /* 0x0001e8000c10190e */
[----:B------:R-:W-:Y:S01]  /*3f40*/  IMAD.X R13, R63, 0x1, R23, P5 ;  /* 0x000000013f0d7824 */ /* 0x000fe200028e0617 */
[----:B------:R0:W-:Y:S04]  /*3f50*/  @P6 STG.E desc[UR14][R14.64], R9 ;  /* 0x000000090e006986 */ /* 0x0001e8000c10190e */
[----:B------:R0:W-:Y:S04]  /*3f60*/  @P4 STG.E desc[UR14][R16.64], R53 ;  /* 0x0000003510004986 */ /* 0x0001e8000c10190e */
[----:B------:R0:W-:Y:S04]  /*3f70*/  @P0 STG.E desc[UR14][R18.64], R21 ;  /* 0x0000001512000986 */ /* 0x0001e8000c10190e */
[----:B------:R0:W-:Y:S02]  /*3f80*/  @P2 STG.E desc[UR14][R12.64], R55 ;  /* 0x000000370c002986 */ /* 0x0001e4000c10190e */
.L_x_81:
[----:B------:R-:W-:Y:S05]  /*3f90*/  BSYNC B0 ;  /* 0x0000000000007941 */ /* 0x000fea0003800000 */
.L_x_21:
[----:B------:R-:W-:Y:S01]  /*3fa0*/  ULDC UR8, c[0x0][0xc] ;  /* 0x0000030000087ab9 */ /* 0x000fe20000000800 */
[----:B------:R-:W-:Y:S01]  /*3fb0*/  ULDC UR9, c[0x0][0x10] ;  /* 0x0000040000097ab9 */ /* 0x000fe20000000800 */
[----:B0-----:R-:W0:Y:S01]  /*3fc0*/  LDC R9, c[0x0][0x14] ;  /* 0x00000500ff097b82 */ /* 0x001e220000000800 */
[----:B------:R-:W-:Y:S01]  /*3fd0*/  UIMAD.WIDE.U32 UR8, UR8, UR9, URZ ;  /* 0x00000009080872a5 */ /* 0x000fe2000f8e003f */
[----:B------:R-:W-:Y:S02]  /*3fe0*/  IMAD.MOV.U32 R10, RZ, RZ, R0 ;  /* 0x000000ffff0a7224 */ /* 0x000fe400078e0000 */
[----:B------:R-:W-:Y:S02]  /*3ff0*/  IMAD.MOV.U32 R11, RZ, RZ, R5 ;  /* 0x000000ffff0b7224 */ /* 0x000fe400078e0005 */
[----:B--2---:R-:W-:Y:S02]  /*4000*/  IMAD.MOV.U32 R16, RZ, RZ, -0x1 ;  /* 0xffffffffff107424 */ /* 0x004fe400078e00ff */
[----:B0-----:R-:W-:-:S04]  /*4010*/  IMAD.WIDE.U32 R10, R9, UR8, R10 ;  /* 0x00000008090a7c25 */ /* 0x001fc8000f8e000a */
[----:B------:R-:W-:Y:S01]  /*4020*/  IMAD R5, R9, UR9, RZ ;  /* 0x0000000909057c24 */ /* 0x000fe2000f8e02ff */
[----:B------:R-:W-:Y:S01]  /*4030*/  ULDC.64 UR8, c[0x0][0x750] ;  /* 0x0001d40000087ab9 */ /* 0x000fe20000000a00 */
[----:B------:R-:W-:Y:S01]  /*4040*/  PRMT R9, RZ, 0x7610, R9 ;  /* 0x00007610ff097816 */ /* 0x000fe20000000009 */
[----:B------:R-:W-:Y:S01]  /*4050*/  IMAD.MOV.U32 R0, RZ, RZ, R10 ;  /* 0x000000ffff007224 */ /* 0x000fe200078e000a */
[----:B------:R-:W-:Y:S01]  /*4060*/  ISETP.GE.U32.AND P0, PT, R10, UR8, PT ;  /* 0x000000080a007c0c */ /* 0x000fe2000bf06070 */
[----:B------:R-:W-:Y:S02]  /*4070*/  IMAD.IADD R5, R11, 0x1, R5 ;  /* 0x000000010b057824 */ /* 0x000fe400078e0205 */
[----:B------:R-:W-:-:S03]  /*4080*/  IMAD.MOV.U32 R11, RZ, RZ, -0x1 ;  /* 0xffffffffff0b7424 */ /* 0x000fc600078e00ff */
[----:B------:R-:W-:-:S13]  /*4090*/  ISETP.GE.U32.AND.EX P0, PT, R5, UR9, PT, P0 ;  /* 0x0000000905007c0c */ /* 0x000fda000bf06100 */
[----:B------:R-:W-:Y:S05]  /*40a0*/  @P0 BRA `(.L_x_82) ;  /* 0x00000004006c0947 */ /* 0x000fea0003800000 */
[----:B---3--:R-:W0:Y:S01]  /*40b0*/  S2R R20, SR_CTAID.X ;  /* 0x0000000000147919 */ /* 0x008e220000002500 */
[----:B------:R-:W2:Y:S01]  /*40c0*/  LDC.64 R14, c[0x0][0x728] ;  /* 0x0001ca00ff0e7b82 */ /* 0x000ea20000000a00 */
[----:B------:R-:W-:Y:S01]  /*40d0*/  ULDC UR7, c[0x0][0x150] ;  /* 0x0000540000077ab9 */ /* 0x000fe20000000800 */
[----:B----4-:R-:W-:Y:S01]  /*40e0*/  IMAD.MOV.U32 R12, RZ, RZ, R0 ;  /* 0x000000ffff0c7224 */ /* 0x010fe200078e0000 */
[----:B------:R-:W3:Y:S01]  /*40f0*/  S2R R22, SR_CTAID.Y ;  /* 0x0000000000167919 */ /* 0x000ee20000002600 */
[----:B------:R-:W-:-:S04]  /*4100*/  IMAD.MOV.U32 R13, RZ, RZ, R5 ;  /* 0x000000ffff0d7224 */ /* 0x000fc800078e0005 */
[----:B------:R-:W4:Y:S08]  /*4110*/  LDC R23, c[0x0][0x144] ;  /* 0x00005100ff177b82 */ /* 0x000f300000000800 */
[----:B------:R-:W1:Y:S08]  /*4120*/  LDC R16, c[0x0][0x730] ;  /* 0x0001cc00ff107b82 */ /* 0x000e700000000800 */
[----:B------:R-:W1:Y:S01]  /*4130*/  LDC.64 R18, c[0x0][0x720] ;  /* 0x0001c800ff127b82 */ /* 0x000e620000000a00 */
[----:B--2---:R-:W-:-:S04]  /*4140*/  ISETP.NE.U32.AND P0, PT, R14, RZ, PT ;  /* 0x000000ff0e00720c */ /* 0x004fc80003f05070 */
[----:B------:R-:W-:Y:S02]  /*4150*/  ISETP.NE.AND.EX P0, PT, R15, RZ, PT, P0 ;  /* 0x000000ff0f00720c */ /* 0x000fe40003f05300 */
[----:B0-----:R-:W-:-:S05]  /*4160*/  I2FP.F32.U32 R8, R20 ;  /* 0x0000001400087245 */ /* 0x001fca0000201000 */
[----:B------:R-:W-:-:S04]  /*4170*/  FMUL R8, R8, UR7 ;  /* 0x0000000708087c20 */ /* 0x000fc80008400000 */
[----:B------:R0:W2:Y:S02]  /*4180*/  F2I.U32.TRUNC.NTZ R21, R8 ;  /* 0x0000000800157305 */ /* 0x0000a4000020f000 */
[----:B---34-:R-:W-:Y:S05]  /*4190*/  @!P0 BRA `(.L_x_83) ;  /* 0x0000000000288947 */ /* 0x018fea0003800000 */
[----:B------:R-:W3:Y:S02]  /*41a0*/  LDC R9, c[0x0][0x734] ;  /* 0x0001cd00ff097b82 */ /* 0x000ee40000000800 */
[----:B---3--:R-:W-:-:S05]  /*41b0*/  IADD3 R13, P0, R0, R9, RZ ;  /* 0x00000009000d7210 */ /* 0x008fca0007f1e0ff */
[----:B------:R-:W-:-:S04]  /*41c0*/  IMAD.X R17, RZ, RZ, R5, P0 ;  /* 0x000000ffff117224 */ /* 0x000fc800000e0605 */
[----:B0-----:R-:W-:-:S04]  /*41d0*/  IMAD.WIDE.U32 R8, R17, R14, RZ ;  /* 0x0000000e11087225 */ /* 0x001fc800078e00ff */
[----:B------:R-:W-:-:S04]  /*41e0*/  IMAD.WIDE.U32 R10, P0, R13, R15, R8 ;  /* 0x0000000f0d0a7225 */ /* 0x000fc80007800008 */
[----:B------:R-:W-:-:S04]  /*41f0*/  IMAD.WIDE.U32 R8, R13, R14, RZ ;  /* 0x0000000e0d087225 */ /* 0x000fc800078e00ff */
[----:B------:R-:W-:Y:S01]  /*4200*/  IMAD.X R13, RZ, RZ, RZ, P0 ;  /* 0x000000ffff0d7224 */ /* 0x000fe200000e06ff */
[----:B------:R-:W-:Y:S01]  /*4210*/  IADD3 RZ, P0, R9, R10, RZ ;  /* 0x0000000a09ff7210 */ /* 0x000fe20007f1e0ff */
[----:B------:R-:W-:-:S04]  /*4220*/  IMAD.MOV.U32 R12, RZ, RZ, R11 ;  /* 0x000000ffff0c7224 */ /* 0x000fc800078e000b */
[----:B------:R-:W-:-:S08]  /*4230*/  IMAD.WIDE.U32.X R12, R17, R15, R12, P0 ;  /* 0x0000000f110c7225 */ /* 0x000fd000000e040c */
.L_x_83:
[-CC-:B-1----:R-:W-:Y:S01]  /*4240*/  SHF.R.U64 R17, R12, R16.reuse, R13.reuse ;  /* 0x000000100c117219 */ /* 0x182fe2000000120d */
[----:B------:R-:W1:Y:S01]  /*4250*/  LDC.64 R28, c[0x0][0x740] ;  /* 0x0001d000ff1c7b82 */ /* 0x000e620000000a00 */
[----:B0-----:R-:W-:Y:S01]  /*4260*/  SHF.R.U32.HI R8, RZ, R16, R13 ;  /* 0x00000010ff087219 */ /* 0x001fe2000001160d */
[----:B--2---:R-:W-:Y:S01]  /*4270*/  IMAD.MOV R21, RZ, RZ, -R21 ;  /* 0x000000ffff157224 */ /* 0x004fe200078e0a15 */
[----:B------:R-:W-:Y:S01]  /*4280*/  IADD3 R11, P0, RZ, -R17, RZ ;  /* 0x80000011ff0b7210 */ /* 0x000fe20007f1e0ff */
[----:B------:R-:W-:Y:S01]  /*4290*/  ULDC UR7, c[0x0][0x154] ;  /* 0x0000550000077ab9 */ /* 0x000fe20000000800 */
[----:B------:R-:W-:Y:S02]  /*42a0*/  IMAD.MOV.U32 R13, RZ, RZ, 0x1 ;  /* 0x00000001ff0d7424 */ /* 0x000fe400078e00ff */
[----:B------:R-:W-:Y:S01]  /*42b0*/  IMAD R23, R23, R21, R20 ;  /* 0x0000001517177224 */ /* 0x000fe200078e0214 */
[----:B------:R-:W0:Y:S01]  /*42c0*/  LDC R12, c[0x0][0x718] ;  /* 0x0001c600ff0c7b82 */ /* 0x000e220000000800 */
[----:B------:R-:W-:-:S02]  /*42d0*/  IMAD.X R9, RZ, RZ, ~R8, P0 ;  /* 0x000000ffff097224 */ /* 0x000fc400000e0e08 */
[----:B------:R-:W-:Y:S02]  /*42e0*/  IMAD.MOV.U32 R8, RZ, RZ, R0 ;  /* 0x000000ffff087224 */ /* 0x000fe400078e0000 */
[-C--:B------:R-:W-:Y:S02]  /*42f0*/  IMAD R10, R9, R18.reuse, RZ ;  /* 0x00000012090a7224 */ /* 0x080fe400078e02ff */
[----:B------:R-:W-:Y:S01]  /*4300*/  IMAD.MOV.U32 R9, RZ, RZ, R5 ;  /* 0x000000ffff097224 */ /* 0x000fe200078e0005 */
[----:B------:R-:W2:Y:S01]  /*4310*/  LDC R24, c[0x0][0x708] ;  /* 0x0001c200ff187b82 */ /* 0x000ea20000000800 */
[----:B------:R-:W-:-:S04]  /*4320*/  IMAD.WIDE.U32 R8, R11, R18, R8 ;  /* 0x000000120b087225 */ /* 0x000fc800078e0008 */
[----:B------:R-:W-:-:S03]  /*4330*/  IMAD R11, R11, R19, R10 ;  /* 0x000000130b0b7224 */ /* 0x000fc600078e020a */
[----:B------:R-:W3:Y:S01]  /*4340*/  LDC R26, c[0x0][0x758] ;  /* 0x0001d600ff1a7b82 */ /* 0x000ee20000000800 */
[----:B------:R-:W-:Y:S01]  /*4350*/  I2FP.F32.U32 R10, R22 ;  /* 0x00000016000a7245 */ /* 0x000fe20000201000 */
[----:B------:R-:W-:Y:S01]  /*4360*/  IMAD.IADD R9, R9, 0x1, R11 ;  /* 0x0000000109097824 */ /* 0x000fe200078e020b */
[----:B-1----:R-:W-:Y:S01]  /*4370*/  ISETP.NE.U32.AND P0, PT, R28, RZ, PT ;  /* 0x000000ff1c00720c */ /* 0x002fe20003f05070 */
[----:B------:R-:W-:Y:S02]  /*4380*/  IMAD.MOV.U32 R11, RZ, RZ, -0x1 ;  /* 0xffffffffff0b7424 */ /* 0x000fe400078e00ff */
[----:B------:R-:W-:Y:S02]  /*4390*/  FMUL R10, R10, UR7 ;  /* 0x000000070a0a7c20 */ /* 0x000fe40008400000 */
[----:B------:R-:W1:Y:S01]  /*43a0*/  LDC R21, c[0x0][0x148] ;  /* 0x00005200ff157b82 */ /* 0x000e620000000800 */
[----:B0-----:R-:W-:Y:S01]  /*43b0*/  SHF.R.U64 R16, R8, R12, R9 ;  /* 0x0000000c08107219 */ /* 0x001fe20000001209 */
[----:B------:R0:W4:Y:S01]  /*43c0*/  F2I.U32.TRUNC.NTZ R19, R10 ;  /* 0x0000000a00137305 */ /* 0x000122000020f000 */
[----:B------:R-:W-:-:S02]  /*43d0*/  ISETP.NE.AND.EX P0, PT, R29, RZ, PT, P0 ;  /* 0x000000ff1d00720c */ /* 0x000fc40003f05300 */
[----:B------:R-:W-:-:S03]  /*43e0*/  SHF.R.U32.HI R9, RZ, R12, R9 ;  /* 0x0000000cff097219 */ /* 0x000fc60000011609 */
[----:B------:R-:W0:Y:S01]  /*43f0*/  LDC R20, c[0x0][0x700] ;  /* 0x0001c000ff147b82 */ /* 0x000e220000000800 */
[-CC-:B--2---:R-:W-:Y:S02]  /*4400*/  SHF.R.U64 R14, R16, R24.reuse, R9.reuse ;  /* 0x00000018100e7219 */ /* 0x184fe40000001209 */
[----:B------:R-:W-:-:S05]  /*4410*/  SHF.R.U32.HI R9, RZ, R24, R9 ;  /* 0x00000018ff097219 */ /* 0x000fca0000011609 */
[----:B------:R-:W2:Y:S01]  /*4420*/  LDC R27, c[0x0][0x748] ;  /* 0x0001d200ff1b7b82 */ /* 0x000ea20000000800 */
[-CC-:B---3--:R-:W-:Y:S02]  /*4430*/  SHF.R.U64 R18, R14, R26.reuse, R9.reuse ;  /* 0x0000001a0e127219 */ /* 0x188fe40000001209 */
[-C--:B------:R-:W-:Y:S02]  /*4440*/  SHF.L.U32 R11, R11, R26.reuse, RZ ;  /* 0x0000001a0b0b7219 */ /* 0x080fe400000006ff */
[-C--:B------:R-:W-:Y:S01]  /*4450*/  SHF.R.U32.HI R9, RZ, R26.reuse, R9 ;  /* 0x0000001aff097219 */ /* 0x080fe20000011609 */
[----:B------:R-:W-:Y:S01]  /*4460*/  IMAD.MOV.U32 R8, RZ, RZ, R18 ;  /* 0x000000ffff087224 */ /* 0x000fe200078e0012 */
[----:B------:R-:W-:Y:S01]  /*4470*/  SHF.L.U32 R26, R13, R26, RZ ;  /* 0x0000001a0d1a7219 */ /* 0x000fe200000006ff */
[----:B------:R-:W3:Y:S01]  /*4480*/  LDC R30, c[0x0][0x738] ;  /* 0x0001ce00ff1e7b82 */ /* 0x000ee20000000800 */
[----:B------:R-:W-:-:S07]  /*4490*/  LOP3.LUT R25, RZ, R11, RZ, 0x33, !PT ;  /* 0x0000000bff197212 */ /* 0x000fce00078e33ff */
[----:B------:R-:W0:Y:S01]  /*44a0*/  LDC R31, c[0x0][0x710] ;  /* 0x0001c400ff1f7b82 */ /* 0x000e220000000800 */
[----:B----4-:R-:W-:Y:S05]  /*44b0*/  @!P0 BRA `(.L_x_84) ;  /* 0x0000000000288947 */ /* 0x010fea0003800000 */
[----:B------:R-:W4:Y:S02]  /*44c0*/  LDC R13, c[0x0][0x74c] ;  /* 0x0001d300ff0d7b82 */ /* 0x000f240000000800 */
[----:B----4-:R-:W-:-:S05]  /*44d0*/  IADD3 R13, P0, R18, R13, RZ ;  /* 0x0000000d120d7210 */ /* 0x010fca0007f1e0ff */
[----:B------:R-:W-:-:S04]  /*44e0*/  IMAD.X R15, RZ, RZ, R9, P0 ;  /* 0x000000ffff0f7224 */ /* 0x000fc800000e0609 */
[----:B------:R-:W-:-:S04]  /*44f0*/  IMAD.WIDE.U32 R8, R15, R28, RZ ;  /* 0x0000001c0f087225 */ /* 0x000fc800078e00ff */
[----:B0-----:R-:W-:-:S04]  /*4500*/  IMAD.WIDE.U32 R10, P0, R13, R29, R8 ;  /* 0x0000001d0d0a7225 */ /* 0x001fc80007800008 */
[----:B------:R-:W-:-:S04]  /*4510*/  IMAD.WIDE.U32 R8, R13, R28, RZ ;  /* 0x0000001c0d087225 */ /* 0x000fc800078e00ff */
[----:B------:R-:W-:Y:S01]  /*4520*/  IMAD.X R13, RZ, RZ, RZ, P0 ;  /* 0x000000ffff0d7224 */ /* 0x000fe200000e06ff */
[----:B------:R-:W-:Y:S01]  /*4530*/  IADD3 RZ, P0, R9, R10, RZ ;  /* 0x0000000a09ff7210 */ /* 0x000fe20007f1e0ff */
[----:B------:R-:W-:-:S04]  /*4540*/  IMAD.MOV.U32 R12, RZ, RZ, R11 ;  /* 0x000000ffff0c7224 */ /* 0x000fc800078e000b */
[----:B------:R-:W-:-:S08]  /*4550*/  IMAD.WIDE.U32.X R8, R15, R29, R12, P0 ;  /* 0x0000001d0f087225 */ /* 0x000fd000000e040c */
.L_x_84:
[----:B--2---:R-:W-:Y:S01]  /*4560*/  SHF.R.U64 R8, R8, R27, R9 ;  /* 0x0000001b08087219 */ /* 0x004fe20000001209 */
[----:B0-----:R-:W-:Y:S01]  /*4570*/  VIADD R13, R20, 0xffffffff ;  /* 0xffffffff140d7836 */ /* 0x001fe20000000000 */
[----:B------:R-:W-:Y:S01]  /*4580*/  LOP3.LUT R11, R14, R25, RZ, 0xc0, !PT ;  /* 0x000000190e0b7212 */ /* 0x000fe200078ec0ff */
[----:B------:R-:W-:Y:S02]  /*4590*/  IMAD.MOV R19, RZ, RZ, -R19 ;  /* 0x000000ffff137224 */ /* 0x000fe400078e0a13 */
[----:B------:R-:W-:Y:S01]  /*45a0*/  IMAD.MOV R9, RZ, RZ, -R8 ;  /* 0x000000ffff097224 */ /* 0x000fe200078e0a08 */
[----:B------:R-:W-:Y:S01]  /*45b0*/  LOP3.LUT R16, R16, R13, RZ, 0xc0, !PT ;  /* 0x0000000d10107212 */ /* 0x000fe200078ec0ff */
[----:B-1----:R-:W-:Y:S02]  /*45c0*/  @P3 IMAD R23, R21, R19, R22 ;  /* 0x0000001315173224 */ /* 0x002fe400078e0216 */
[----:B------:R-:W-:Y:S02]  /*45d0*/  IMAD R8, R26, R8, R11 ;  /* 0x000000081a087224 */ /* 0x000fe400078e020b */
[----:B---3--:R-:W-:-:S02]  /*45e0*/  IMAD R9, R9, R30, R18 ;  /* 0x0000001e09097224 */ /* 0x008fc400078e0212 */
[----:B------:R-:W-:Y:S02]  /*45f0*/  IMAD R8, R8, R31, R23 ;  /* 0x0000001f08087224 */ /* 0x000fe400078e0217 */
[----:B------:R-:W-:Y:S02]  /*4600*/  IMAD R11, R9, R20, R16 ;  /* 0x00000014090b7224 */ /* 0x000fe400078e0210 */
[----:B------:R-:W-:-:S03]  /*4610*/  IMAD.MOV.U32 R10, RZ, RZ, 0x1 ;  /* 0x00000001ff0a7424 */ /* 0x000fc600078e00ff */
[----:B------:R-:W-:Y:S02]  /*4620*/  SEL R16, R11, R8, !P3 ;  /* 0x000000080b107207 */ /* 0x000fe40005800000 */
[----:B------:R-:W-:Y:S01]  /*4630*/  SEL R8, R8, R11, !P3 ;  /* 0x0000000b08087207 */ /* 0x000fe20005800000 */
[----:B------:R-:W-:Y:S01]  /*4640*/  IMAD.MOV.U32 R11, RZ, RZ, R17 ;  /* 0x000000ffff0b7224 */ /* 0x000fe200078e0011 */
[----:B------:R-:W-:-:S07]  /*4650*/  PRMT R9, R10, 0x7610, R9 ;  /* 0x000076100a097816 */ /* 0x000fce0000000009 */
.L_x_82:
[----:B------:R-:W-:Y:S01]  /*4660*/  LOP3.LUT P0, RZ, R9, 0xff, RZ, 0xc0, !PT ;  /* 0x000000ff09ff7812 */ /* 0x000fe2000780c0ff */
[----:B----4-:R-:W-:-:S12]  /*4670*/  IMAD.MOV.U32 R12, RZ, RZ, R8 ;  /* 0x000000ffff0c7224 */ /* 0x010fd800078e0008 */
[----:B------:R-:W-:Y:S05]  /*4680*/  @P0 BRA `(.L_x_85) ;  /* 0xffffffc800480947 */ /* 0x000fea000383ffff */
[----:B------:R-:W-:Y:S05]  /*4690*/  EXIT ;  /* 0x000000000000794d */ /* 0x000fea0003800000 */
.L_x_3:
[----:B0-----:R-:W-:Y:S01]  /*46a0*/  ULDC.64 UR4, c[0x0][0x750] ;  /* 0x0001d40000047ab9 */ /* 0x001fe20000000a00 */
        /* <DEDUP_REMOVED lines=25> */
.L_x_87:
[-CC-:B------:R-:W-:Y:S01]  /*4840*/  SHF.R.U64 R16, R14, R18.reuse, R15.reuse ;  /* 0x000000120e107219 */ /* 0x180fe2000000120f */
[----:B------:R-:W0:Y:S01]  /*4850*/  LDC R22, c[0x0][0x718] ;  /* 0x0001c600ff167b82 */ /* 0x000e220000000800 */
[----:B------:R-:W-:Y:S01]  /*4860*/  SHF.R.U32.HI R3, RZ, R18, R15 ;  /* 0x00000012ff037219 */ /* 0x000fe2000001160f */
[----:B------:R-:W-:Y:S01]  /*4870*/  IMAD.MOV.U32 R10, RZ, RZ, R0 ;  /* 0x000000ffff0a7224 */ /* 0x000fe200078e0000 */
[----:B------:R-:W-:Y:S01]  /*4880*/  IADD3 R9, P0, RZ, -R16, RZ ;  /* 0x80000010ff097210 */ /* 0x000fe20007f1e0ff */
[----:B------:R-:W-:Y:S01]  /*4890*/  IMAD.MOV.U32 R11, RZ, RZ, R5 ;  /* 0x000000ffff0b7224 */ /* 0x000fe200078e0005 */
[----:B------:R-:W-:Y:S01]  /*48a0*/  I2FP.F32.U32 R12, R8 ;  /* 0x00000008000c7245 */ /* 0x000fe20000201000 */
[----:B------:R-:W-:Y:S02]  /*48b0*/  ULDC UR4, c[0x0][0x150] ;  /* 0x0000540000047ab9 */ /* 0x000fe40000000800 */
        /* <DEDUP_REMOVED lines=11> */
[----:B------:R-:W-:-:S03]  /*4970*/  IMAD.MOV.U32 R11, RZ, RZ, 0x1 ;  /* 0x00000001ff0b7424 */ /* 0x000fc600078e00ff */
[-C--:B0-----:R-:W-:Y:S02]  /*4980*/  SHF.R.U64 R14, R10, R22.reuse, R3 ;  /* 0x000000160a0e7219 */ /* 0x081fe40000001203 */
[----:B------:R-:W-:Y:S02]  /*4990*/  I2FP.F32.U32 R10, R7 ;  /* 0x00000007000a7245 */ /* 0x000fe40000201000 */
[----:B------:R-:W0:Y:S01]  /*49a0*/  LDC R12, c[0x0][0x758] ;  /* 0x0001d600ff0c7b82 */ /* 0x000e220000000800 */
[----:B-1----:R-:W-:Y:S01]  /*49b0*/  ISETP.NE.U32.AND P0, PT, R26, RZ, PT ;  /* 0x000000ff1a00720c */ /* 0x002fe20003f05070 */
[----:B---3--:R-:W-:Y:S02]  /*49c0*/  IMAD.MOV R9, RZ, RZ, -R13 ;  /* 0x000000ffff097224 */ /* 0x008fe400078e0a0d */
[----:B------:R-:W-:Y:S01]  /*49d0*/  FMUL R10, R10, UR4 ;  /* 0x000000040a0a7c20 */ /* 0x000fe20008400000 */
[----:B------:R-:W-:Y:S02]  /*49e0*/  SHF.R.U32.HI R3, RZ, R22, R3 ;  /* 0x00000016ff037219 */ /* 0x000fe40000011603 */
[----:B------:R-:W-:Y:S01]  /*49f0*/  ISETP.NE.AND.EX P0, PT, R27, RZ, PT, P0 ;  /* 0x000000ff1b00720c */ /* 0x000fe20003f05300 */
[----:B------:R1:W3:Y:S01]  /*4a00*/  F2I.U32.TRUNC.NTZ R17, R10 ;  /* 0x0000000a00117305 */ /* 0x0002e2000020f000 */
[----:B------:R-:W1:Y:S01]  /*4a10*/  LDC R24, c[0x0][0x148] ;  /* 0x00005200ff187b82 */ /* 0x000e620000000800 */
[----:B--2---:R-:W-:-:S02]  /*4a20*/  IMAD R21, R15, R9, R8 ;  /* 0x000000090f157224 */ /* 0x004fc400078e0208 */
[----:B------:R-:W-:-:S05]  /*4a30*/  IMAD.MOV.U32 R9, RZ, RZ, -0x1 ;  /* 0xffffffffff097424 */ /* 0x000fca00078e00ff */
[----:B------:R-:W2:Y:S01]  /*4a40*/  LDC R19, c[0x0][0x700] ;  /* 0x0001c000ff137b82 */ /* 0x000ea20000000800 */
[-CC-:B----4-:R-:W-:Y:S02]  /*4a50*/  SHF.R.U64 R18, R14, R20.reuse, R3.reuse ;  /* 0x000000140e127219 */ /* 0x190fe40000001203 */
[----:B------:R-:W-:-:S05]  /*4a60*/  SHF.R.U32.HI R3, RZ, R20, R3 ;  /* 0x00000014ff037219 */ /* 0x000fca0000011603 */
[----:B------:R-:W4:Y:S01]  /*4a70*/  LDC R23, c[0x0][0x748] ;  /* 0x0001d200ff177b82 */ /* 0x000f220000000800 */
[-C--:B0-----:R-:W-:Y:S02]  /*4a80*/  SHF.L.U32 R8, R9, R12.reuse, RZ ;  /* 0x0000000c09087219 */ /* 0x081fe400000006ff */
[--C-:B------:R-:W-:Y:S02]  /*4a90*/  SHF.R.U64 R20, R18, R12, R3.reuse ;  /* 0x0000000c12147219 */ /* 0x100fe40000001203 */
[----:B------:R-:W-:Y:S02]  /*4aa0*/  LOP3.LUT R29, RZ, R8, RZ, 0x33, !PT ;  /* 0x00000008ff1d7212 */ /* 0x000fe400078e33ff */
[-C--:B------:R-:W-:Y:S01]  /*4ab0*/  SHF.R.U32.HI R9, RZ, R12.reuse, R3 ;  /* 0x0000000cff097219 */ /* 0x080fe20000011603 */
[----:B------:R-:W0:Y:S01]  /*4ac0*/  LDC R25, c[0x0][0x738] ;  /* 0x0001ce00ff197b82 */ /* 0x000e220000000800 */
[----:B------:R-:W-:Y:S01]  /*4ad0*/  SHF.L.U32 R22, R11, R12, RZ ;  /* 0x0000000c0b167219 */ /* 0x000fe200000006ff */
[----:B------:R-:W-:-:S06]  /*4ae0*/  IMAD.MOV.U32 R8, RZ, RZ, R20 ;  /* 0x000000ffff087224 */ /* 0x000fcc00078e0014 */
[----:B------:R-:W0:Y:S01]  /*4af0*/  LDC R28, c[0x0][0x710] ;  /* 0x0001c400ff1c7b82 */ /* 0x000e220000000800 */
[----:B-1-3--:R-:W-:Y:S05]  /*4b00*/  @!P0 BRA `(.L_x_88) ;  /* 0x0000000000288947 */ /* 0x00afea0003800000 */
[----:B------:R-:W1:Y:S02]  /*4b10*/  LDC R3, c[0x0][0x74c] ;  /* 0x0001d300ff037b82 */ /* 0x000e640000000800 */
[----:B-1----:R-:W-:-:S05]  /*4b20*/  IADD3 R3, P0, R20, R3, RZ ;  /* 0x0000000314037210 */ /* 0x002fca0007f1e0ff */
        /* <DEDUP_REMOVED lines=8> */
.L_x_88:
[----:B----4-:R-:W-:Y:S01]  /*4bb0*/  SHF.R.U64 R8, R8, R23, R9 ;  /* 0x0000001708087219 */ /* 0x010fe20000001209 */
[----:B--2---:R-:W-:Y:S01]  /*4bc0*/  VIADD R11, R19, 0xffffffff ;  /* 0xffffffff130b7836 */ /* 0x004fe20000000000 */
[----:B------:R-:W-:Y:S01]  /*4bd0*/  LOP3.LUT R3, R18, R29, RZ, 0xc0, !PT ;  /* 0x0000001d12037212 */ /* 0x000fe200078ec0ff */
[----:B------:R-:W-:Y:S02]  /*4be0*/  IMAD.MOV R17, RZ, RZ, -R17 ;  /* 0x000000ffff117224 */ /* 0x000fe400078e0a11 */
[----:B------:R-:W-:Y:S01]  /*4bf0*/  IMAD.MOV R9, RZ, RZ, -R8 ;  /* 0x000000ffff097224 */ /* 0x000fe200078e0a08 */
[----:B------:R-:W-:Y:S01]  /*4c00*/  LOP3.LUT R10, R14, R11, RZ, 0xc0, !PT ;  /* 0x0000000b0e0a7212 */ /* 0x000fe200078ec0ff */
[----:B------:R-:W-:Y:S02]  /*4c10*/  IMAD R8, R22, R8, R3 ;  /* 0x0000000816087224 */ /* 0x000fe400078e0203 */
[----:B------:R-:W-:Y:S02]  /*4c20*/  @P3 IMAD R21, R24, R17, R7 ;  /* 0x0000001118153224 */ /* 0x000fe400078e0207 */
[----:B0-----:R-:W-:-:S02]  /*4c30*/  IMAD R3, R9, R25, R20 ;  /* 0x0000001909037224 */ /* 0x001fc400078e0214 */
[----:B------:R-:W-:Y:S02]  /*4c40*/  IMAD R14, R8, R28, R21 ;  /* 0x0000001c080e7224 */ /* 0x000fe400078e0215 */
[----:B------:R-:W-:Y:S02]  /*4c50*/  IMAD R3, R3, R19, R10 ;  /* 0x0000001303037224 */ /* 0x000fe400078e020a */
[----:B------:R-:W-:-:S03]  /*4c60*/  IMAD.MOV.U32 R7, RZ, RZ, 0x1 ;  /* 0x00000001ff077424 */ /* 0x000fc600078e00ff */
[----:B------:R-:W-:Y:S02]  /*4c70*/  SEL R17, R3, R14, !P3 ;  /* 0x0000000e03117207 */ /* 0x000fe40005800000 */
[----:B------:R-:W-:Y:S01]  /*4c80*/  SEL R14, R14, R3, !P3 ;  /* 0x000000030e0e7207 */ /* 0x000fe20005800000 */
[----:B------:R-:W-:Y:S01]  /*4c90*/  IMAD.MOV.U32 R3, RZ, RZ, R16 ;  /* 0x000000ffff037224 */ /* 0x000fe200078e0010 */
[----:B------:R-:W-:-:S07]  /*4ca0*/  PRMT R10, R7, 0x7610, R10 ;  /* 0x00007610070a7816 */ /* 0x000fce000000000a */
.L_x_86:
[----:B------:R-:W-:-:S08]  /*4cb0*/  NOP ;  /* 0x0000000000007918 */ /* 0x000fd00000000000 */
[----:B------:R-:W0:-:S00]  /*4cc0*/  USETMAXREG.DEALLOC.CTAPOOL 0x28 ;  /* 0x00000028000079c8 */ /* 0x000e0000080e0500 */
[----:B0-----:R-:W-:-:S13]  /*4cd0*/  ISETP.NE.AND P0, PT, R6, RZ, PT ;  /* 0x000000ff0600720c */ /* 0x001fda0003f05270 */
[----:B------:R-:W-:Y:S05]  /*4ce0*/  @P0 EXIT ;  /* 0x000000000000094d */ /* 0x000fea0003800000 */
[----:B------:R-:W-:Y:S01]  /*4cf0*/  LOP3.LUT P0, RZ, R10, 0xff, RZ, 0xc0, !PT ;  /* 0x000000ff0aff7812 */ /* 0x000fe2000780c0ff */
[----:B------:R-:W-:Y:S02]  /*4d00*/  IMAD.MOV.U32 R10, RZ, RZ, 0x1 ;  /* 0x00000001ff0a7424 */ /* 0x000fe400078e00ff */
[----:B------:R-:W-:-:S10]  /*4d10*/  IMAD.MOV.U32 R13, RZ, RZ, RZ ;  /* 0x000000ffff0d7224 */ /* 0x000fd400078e00ff */
[----:B------:R-:W-:Y:S05]  /*4d20*/  @!P0 BRA `(.L_x_89) ;  /* 0x0000000c00848947 */ /* 0x000fea0003800000 */
[----:B------:R-:W0:Y:S01]  /*4d30*/  LDC R6, c[0x0][0x28c] ;  /* 0x0000a300ff067b82 */ /* 0x000e220000000800 */
[----:B------:R-:W-:Y:S01]  /*4d40*/  ULDC UR5, c[0x0][0x758] ;  /* 0x0001d60000057ab9 */ /* 0x000fe20000000800 */
[----:B------:R-:W-:Y:S01]  /*4d50*/  UMOV UR7, 0xffffffff ;  /* 0xffffffff00077882 */ /* 0x000fe20000000000 */
[----:B------:R-:W-:Y:S01]  /*4d60*/  ULDC UR6, c[0x0][0xc] ;  /* 0x0000030000067ab9 */ /* 0x000fe20000000800 */
[----:B------:R-:W-:Y:S01]  /*4d70*/  USHF.L.U32 UR9, UR7, UR5, URZ ;  /* 0x0000000507097299 */ /* 0x000fe2000800063f */
[C---:B------:R-:W-:Y:S01]  /*4d80*/  LOP3.LUT P2, RZ, R2.reuse, 0x7f, RZ, 0xc0, !PT ;  /* 0x0000007f02ff7812 */ /* 0x040fe2000784c0ff */
[----:B------:R-:W-:Y:S01]  /*4d90*/  UMOV UR8, 0x1 ;  /* 0x0000000100087882 */ /* 0x000fe20000000000 */
[----:B------:R-:W-:Y:S01]  /*4da0*/  ULDC UR7, c[0x0][0x10] ;  /* 0x0000040000077ab9 */ /* 0x000fe20000000800 */
[----:B------:R-:W-:Y:S01]  /*4db0*/  LOP3.LUT P0, RZ, R2, 0x1f, RZ, 0xc0, !PT ;  /* 0x0000001f02ff7812 */ /* 0x000fe2000780c0ff */
[----:B------:R-:W-:Y:S01]  /*4dc0*/  UIMAD.WIDE.U32 UR6, UR6, UR7, URZ ;  /* 0x00000007060672a5 */ /* 0x000fe2000f8e003f */
[----:B------:R-:W-:Y:S01]  /*4dd0*/  BSSY B0, `(.L_x_89) ;  /* 0x00000d6000007945 */ /* 0x000fe20003800000 */
[----:B------:R-:W-:Y:S01]  /*4de0*/  USHF.L.U32 UR5, UR8, UR5, URZ ;  /* 0x0000000508057299 */ /* 0x000fe2000800063f */
[----:B------:R-:W-:Y:S01]  /*4df0*/  IMAD.MOV.U32 R15, RZ, RZ, 0x1 ;  /* 0x00000001ff0f7424 */ /* 0x000fe200078e00ff */
[----:B------:R-:W-:Y:S01]  /*4e00*/  LOP3.LUT R16, R4, 0x2, RZ, 0xfc, !PT ;  /* 0x0000000204107812 */ /* 0x000fe200078efcff */
[----:B------:R-:W-:Y:S01]  /*4e10*/  ULDC UR8, c[0x0][0x14] ;  /* 0x0000050000087ab9 */ /* 0x000fe20000000800 */
[----:B------:R-:W-:Y:S01]  /*4e20*/  PLOP3.LUT P0, PT, P0, P2, PT, 0x8a, 0x0 ;  /* 0x000000000000781c */ /* 0x000fe20000705172 */
[----:B------:R-:W-:Y:S01]  /*4e30*/  UIMAD.WIDE.U32 UR40, UR6, UR8, URZ ;  /* 0x00000008062872a5 */ /* 0x000fe2000f8e003f */
[----:B------:R-:W-:Y:S01]  /*4e40*/  IMAD.MOV.U32 R10, RZ, RZ, 0x1 ;  /* 0x00000001ff0a7424 */ /* 0x000fe200078e00ff */
[----:B------:R-:W-:Y:S01]  /*4e50*/  UIMAD UR7, UR7, UR8, URZ ;  /* 0x00000008070772a4 */ /* 0x000fe2000f8e023f */
[----:B------:R-:W-:Y:S01]  /*4e60*/  IMAD.MOV.U32 R13, RZ, RZ, RZ ;  /* 0x000000ffff0d7224 */ /* 0x000fe200078e00ff */
[----:B------:R-:W-:Y:S01]  /*4e70*/  ULDC UR4, c[0x0][0x700] ;  /* 0x0001c00000047ab9 */ /* 0x000fe20000000800 */
[----:B------:R-:W-:-:S02]  /*4e80*/  ULOP3.LUT UR6, URZ, UR9, URZ, 0x33, !UPT ;  /* 0x000000093f067292 */ /* 0x000fc4000f8e333f */
[----:B------:R-:W-:Y:S01]  /*4e90*/  UIADD3 UR4, UR4, -0x1, URZ ;  /* 0xffffffff04047890 */ /* 0x000fe2000fffe03f */
[----:B0-----:R-:W-:Y:S01]  /*4ea0*/  VIADD R6, R6, 0x7f ;  /* 0x0000007f06067836 */ /* 0x001fe20000000000 */
[----:B------:R-:W-:Y:S01]  /*4eb0*/  UIADD3 UR7, UR41, UR7, URZ ;  /* 0x0000000729077290 */ /* 0x000fe2000fffe03f */
[----:B------:R-:W-:-:S03]  /*4ec0*/  ULDC.64 UR42, c[0x0][0x198] ;  /* 0x00006600002a7ab9 */ /* 0x000fc60000000a00 */
[----:B------:R-:W-:-:S04]  /*4ed0*/  SHF.R.S32.HI R7, RZ, 0x1f, R6 ;  /* 0x0000001fff077819 */ /* 0x000fc80000011406 */
[----:B------:R-:W-:-:S04]  /*4ee0*/  LEA.HI R7, R7, R6, RZ, 0x7 ;  /* 0x0000000607077211 */ /* 0x000fc800078f38ff */
[----:B------:R-:W-:-:S05]  /*4ef0*/  SHF.R.S32.HI R12, RZ, 0x7, R7 ;  /* 0x00000007ff0c7819 */ /* 0x000fca0000011407 */
[----:B------:R-:W-:-:S07]  /*4f00*/  VIADD R11, R12, 0x1 ;  /* 0x000000010c0b7836 */ /* 0x000fce0000000000 */
.L_x_101:
[----:B------:R-:W-:-:S03]  /*4f10*/  UMOV UR8, 0xffffffff ;  /* 0xffffffff00087882 */ /* 0x000fc60000000000 */
[----:B------:R-:W-:Y:S05]  /*4f20*/  BRA.DIV UR8, `(.L_x_90) ;  /* 0x0000001208247947 */ /* 0x000fea000b800000 */
[----:B------:R-:W-:-:S13]  /*4f30*/  ELECT P1, URZ, PT ;  /* 0x00000000003f782f */ /* 0x000fda0003820000 */
.L_x_114:
[----:B------:R-:W0:Y:S01]  /*4f40*/  LDC R2, c[0x0][0x28c] ;  /* 0x0000a300ff027b82 */ /* 0x000e220000000800 */
[----:B------:R-:W-:Y:S01]  /*4f50*/  BSSY B1, `(.L_x_91) ;  /* 0x000004a000017945 */ /* 0x000fe20003800000 */
[----:B0-----:R-:W-:-:S13]  /*4f60*/  ISETP.LT.OR P1, PT, R2, 0x1, !P1 ;  /* 0x000000010200780c */ /* 0x001fda0004f21670 */
[----:B------:R-:W-:Y:S05]  /*4f70*/  @P1 BRA `(.L_x_92) ;  /* 0x00000004001c1947 */ /* 0x000fea0003800000 */
[C---:B------:R-:W-:Y:S02]  /*4f80*/  IMAD.SHL.U32 R23, R14.reuse, 0x100, RZ ;  /* 0x000001000e177824 */ /* 0x040fe400078e00ff */
[----:B------:R-:W-:Y:S02]  /*4f90*/  IMAD.SHL.U32 R17, R17, 0x40, RZ ;  /* 0x0000004011117824 */ /* 0x000fe400078e00ff */
[----:B------:R-:W-:Y:S02]  /*4fa0*/  IMAD.SHL.U32 R14, R14, 0x80, RZ ;  /* 0x000000800e0e7824 */ /* 0x000fe400078e00ff */
[----:B------:R-:W-:Y:S02]  /*4fb0*/  IMAD.MOV.U32 R20, RZ, RZ, RZ ;  /* 0x000000ffff147224 */ /* 0x000fe400078e00ff */
[----:B------:R-:W-:Y:S02]  /*4fc0*/  IMAD.MOV.U32 R21, RZ, RZ, 0x40 ;  /* 0x00000040ff157424 */ /* 0x000fe400078e00ff */
[----:B------:R-:W-:-:S02]  /*4fd0*/  IMAD.MOV.U32 R2, RZ, RZ, R11 ;  /* 0x000000ffff027224 */ /* 0x000fc400078e000b */
[----:B------:R-:W-:Y:S02]  /*4fe0*/  IMAD.MOV.U32 R6, RZ, RZ, R10 ;  /* 0x000000ffff067224 */ /* 0x000fe400078e000a */
[----:B------:R-:W-:Y:S02]  /*4ff0*/  IMAD.MOV.U32 R7, RZ, RZ, R13 ;  /* 0x000000ffff077224 */ /* 0x000fe400078e000d */
[----:B------:R-:W-:-:S07]  /*5000*/  IMAD.MOV.U32 R22, RZ, RZ, RZ ;  /* 0x000000ffff167224 */ /* 0x000fce00078e00ff */
.L_x_96:
[----:B------:R-:W0:Y:S01]  /*5010*/  S2R R9, SR_CgaCtaId ;  /* 0x0000000000097919 */ /* 0x000e220000008800 */
[----:B------:R-:W-:-:S04]  /*5020*/  MOV R8, 0x400 ;  /* 0x0000040000087802 */ /* 0x000fc80000000f00 */
[----:B0-----:R-:W-:Y:S02]  /*5030*/  LEA R18, R9, R8, 0x18 ;  /* 0x0000000809127211 */ /* 0x001fe400078ec0ff */
[----:B------:R-:W-:Y:S01]  /*5040*/  SHF.L.U32 R8, R6, 0x1f, RZ ;  /* 0x0000001f06087819 */ /* 0x000fe200000006ff */
[----:B------:R-:W0:Y:S02]  /*5050*/  @!P2 LDC R9, c[0x0][0x640] ;  /* 0x00019000ff09ab82 */ /* 0x000e240000000800 */
[----:B------:R-:W-:-:S04]  /*5060*/  IMAD R19, R7, 0x8, R18 ;  /* 0x0000000807137824 */ /* 0x000fc800078e0212 */
[----:B------:R-:W1:Y:S02]  /*5070*/  SYNCS.PHASECHK.TRANS64.TRYWAIT P1, [R19+URZ+0x30], R8 ;  /* 0x00003008130075a7 */ /* 0x000e64000802017f */
[----:B-1----:R-:W-:Y:S05]  /*5080*/  @!P1 BRA `(.L_x_93) ;  /* 0x0000000c00ec9947 */ /* 0x002fea0003800000 */
.L_x_115:
[----:B-1----:R-:W-:Y:S01]  /*5090*/  PRMT R8, R16, 0x9910, RZ ;  /* 0x0000991010087816 */ /* 0x002fe200000000ff */
[----:B0-----:R0:W-:Y:S03]  /*50a0*/  @!P2 SYNCS.ARRIVE.TRANS64 RZ, [R19+URZ], R9 ;  /* 0x0000000913ffa9a7 */ /* 0x0011e6000800003f */
[----:B------:R-:W-:-:S13]  /*50b0*/  ISETP.NE.AND P1, PT, R8, 0x2, PT ;  /* 0x000000020800780c */ /* 0x000fda0003f25270 */
[----:B0-----:R-:W-:Y:S05]  /*50c0*/  @P1 BRA `(.L_x_94) ;  /* 0x0000000000041947 */ /* 0x001fea0003800000 */
[----:B------:R-:W-:Y:S01]  /*50d0*/  BPT.TRAP 0x1 ;  /* 0x000000040000795c */ /* 0x000fe20000300000 */
.L_x_94:
[----:B------:R-:W-:Y:S05]  /*50e0*/  @P0 BRA `(.L_x_95) ;  /* 0x0000000000040947 */ /* 0x000fea0003800000 */
[----:B------:R-:W-:Y:S01]  /*50f0*/  BPT.TRAP 0x1 ;  /* 0x000000040000795c */ /* 0x000fe20000300000 */
.L_x_95:
[--C-:B------:R-:W-:Y:S01]  /*5100*/  IMAD R8, R7, 0x4000, R18.reuse ;  /* 0x0000400007087824 */ /* 0x100fe200078e0212 */
[----:B------:R-:W-:Y:S01]  /*5110*/  R2UR UR10, R21 ;  /* 0x00000000150a72ca */ /* 0x000fe200000e0000 */
[----:B------:R-:W-:Y:S01]  /*5120*/  IMAD R18, R7, 0x800, R18 ;  /* 0x0000080007127824 */ /* 0x000fe200078e0212 */
[----:B------:R-:W-:Y:S01]  /*5130*/  R2UR UR33, R19 ;  /* 0x00000000132172ca */ /* 0x000fe200000e0000 */
[----:B------:R-:W-:Y:S01]  /*5140*/  VIADD R2, R2, 0xffffffff ;  /* 0xffffffff02027836 */ /* 0x000fe20000000000 */
[----:B------:R-:W-:Y:S01]  /*5150*/  R2UR UR8, R8 ;  /* 0x00000000080872ca */ /* 0x000fe200000e0000 */
[----:B------:R-:W-:Y:S01]  /*5160*/  UIADD3 UR14, UP0, UR42, 0xf0, URZ ;  /* 0x000000f02a0e7890 */ /* 0x000fe2000ff1e03f */
[----:B------:R-:W-:Y:S01]  /*5170*/  R2UR UR24, R18 ;  /* 0x00000000121872ca */ /* 0x000fe200000e0000 */
[----:B------:R-:W-:Y:S01]  /*5180*/  UIADD3 UR22, UP1, UR42, 0x1f0, URZ ;  /* 0x000001f02a167890 */ /* 0x000fe2000ff3e03f */
[----:B------:R-:W-:Y:S01]  /*5190*/  R2UR UR36, R3 ;  /* 0x00000000032472ca */ /* 0x000fe200000e0000 */
[----:B------:R-:W-:Y:S01]  /*51a0*/  UIADD3 UR30, UP2, UR42, 0x2f0, URZ ;  /* 0x000002f02a1e7890 */ /* 0x000fe2000ff5e03f */
[----:B------:R-:W-:Y:S01]  /*51b0*/  R2UR UR34, R20 ;  /* 0x00000000142272ca */ /* 0x000fe200000e0000 */
[----:B------:R-:W-:Y:S01]  /*51c0*/  UIADD3.X UR15, URZ, UR43, URZ, UP0, !UPT ;  /* 0x0000002b3f0f7290 */ /* 0x000fe200087fe43f */
[----:B------:R-:W-:Y:S01]  /*51d0*/  R2UR UR35, R14 ;  /* 0x000000000e2372ca */ /* 0x000fe200000e0000 */
[----:B------:R-:W-:Y:S01]  /*51e0*/  UIADD3.X UR23, URZ, UR43, URZ, UP1, !UPT ;  /* 0x0000002b3f177290 */ /* 0x000fe20008ffe43f */
[----:B------:R-:W-:Y:S01]  /*51f0*/  R2UR UR26, R23 ;  /* 0x00000000171a72ca */ /* 0x000fe200000e0000 */
[----:B------:R-:W-:Y:S01]  /*5200*/  UIADD3 UR18, UR10, -0x40, URZ ;  /* 0xffffffc00a127890 */ /* 0x000fe2000fffe03f */
[----:B------:R-:W-:Y:S01]  /*5210*/  R2UR UR27, R22 ;  /* 0x00000000161b72ca */ /* 0x000fe200000e0000 */
[----:B------:R-:W-:Y:S01]  /*5220*/  UIADD3 UR32, UR8, 0x180, URZ ;  /* 0x0000018008207890 */ /* 0x000fe2000fffe03f */
[----:B------:R-:W-:Y:S01]  /*5230*/  R2UR UR19, R17 ;  /* 0x00000000111372ca */ /* 0x000fe200000e0000 */
[----:B------:R-:W-:Y:S01]  /*5240*/  UIADD3 UR24, UR24, 0x30180, URZ ;  /* 0x0003018018187890 */ /* 0x000fe2000fffe03f */
[----:B------:R-:W-:Y:S01]  /*5250*/  ISETP.GT.AND P4, PT, R2, 0x1, PT ;  /* 0x000000010200780c */ /* 0x000fe20003f84270 */
[----:B------:R-:W-:Y:S01]  /*5260*/  UIADD3 UR16, UR8, 0x18180, URZ ;  /* 0x0001818008107890 */ /* 0x000fe2000fffe03f */
[----:B------:R-:W-:Y:S01]  /*5270*/  VIADD R7, R7, 0x1 ;  /* 0x0000000107077836 */ /* 0x000fe20000000000 */
[----:B------:R-:W-:Y:S01]  /*5280*/  UIADD3.X UR31, URZ, UR43, URZ, UP2, !UPT ;  /* 0x0000002b3f1f7290 */ /* 0x000fe200097fe43f */
[----:B------:R-:W-:Y:S01]  /*5290*/  VIADD R22, R22, 0x1 ;  /* 0x0000000116167836 */ /* 0x000fe20000000000 */
[----:B------:R-:W-:Y:S01]  /*52a0*/  UIADD3 UR8, UR8, 0x1a180, URZ ;  /* 0x0001a18008087890 */ /* 0x000fe2000fffe03f */
[----:B------:R-:W-:Y:S01]  /*52b0*/  VIADD R21, R21, 0x80 ;  /* 0x0000008015157836 */ /* 0x000fe20000000000 */
[----:B------:R-:W-:Y:S01]  /*52c0*/  UMOV UR38, 0x0 ;  /* 0x0000000000267882 */ /* 0x000fe20000000000 */
[----:B------:R-:W-:Y:S01]  /*52d0*/  UMOV UR39, 0x10000000 ;  /* 0x1000000000277882 */ /* 0x000fe20000000000 */
[C---:B------:R-:W-:Y:S01]  /*52e0*/  ISETP.NE.AND P1, PT, R7.reuse, 0x6, PT ;  /* 0x000000060700780c */ /* 0x040fe20003f25270 */
[----:B------:R-:W-:Y:S01]  /*52f0*/  UMOV UR25, UR33 ;  /* 0x0000002100197c82 */ /* 0x000fe20008000000 */
[----:B------:R-:W-:Y:S01]  /*5300*/  UMOV UR28, UR36 ;  /* 0x00000024001c7c82 */ /* 0x000fe20008000000 */
[----:B------:R0:W-:Y:S01]  /*5310*/  UTMALDG.3D [UR32], [UR14], desc[UR38] ;  /* 0x000026200e0075b4 */ /* 0x0001e20008011000 */
[----:B------:R-:W-:Y:S01]  /*5320*/  UMOV UR17, UR33 ;  /* 0x0000002100117c82 */ /* 0x000fe20008000000 */
[----:B------:R-:W-:Y:S01]  /*5330*/  UMOV UR20, UR36 ;  /* 0x0000002400147c82 */ /* 0x000fe20008000000 */
[----:B------:R-:W-:Y:S01]  /*5340*/  UMOV UR9, UR33 ;  /* 0x0000002100097c82 */ /* 0x000fe20008000000 */
[----:B------:R-:W-:Y:S01]  /*5350*/  UMOV UR11, UR19 ;  /* 0x00000013000b7c82 */ /* 0x000fe20008000000 */
[----:B------:R-:W-:Y:S01]  /*5360*/  UMOV UR12, UR36 ;  /* 0x00000024000c7c82 */ /* 0x000fe20008000000 */
[----:B------:R-:W-:Y:S01]  /*5370*/  SEL R9, RZ, 0x1, P1 ;  /* 0x00000001ff097807 */ /* 0x000fe20000800000 */
[----:B------:R-:W-:Y:S01]  /*5380*/  VIADD R20, R20, 0x40 ;  /* 0x0000004014147836 */ /* 0x000fe20000000000 */
[----:B------:R0:W-:Y:S01]  /*5390*/  UTMALDG.3D [UR24], [UR22], desc[UR38] ;  /* 0x00002618160075b4 */ /* 0x0001e20008011000 */
[----:B------:R-:W-:-:S02]  /*53a0*/  SEL R7, R7, RZ, P1 ;  /* 0x000000ff07077207 */ /* 0x000fc40000800000 */
[----:B------:R-:W-:Y:S01]  /*53b0*/  LOP3.LUT R6, R6, R9, RZ, 0x3c, !PT ;  /* 0x0000000906067212 */ /* 0x000fe200078e3cff */
[----:B------:R0:W-:Y:S01]  /*53c0*/  UTMALDG.3D [UR16], [UR30], desc[UR38] ;  /* 0x000026101e0075b4 */ /* 0x0001e20008011000 */
[----:B------:R0:W-:Y:S02]  /*53d0*/  UTMALDG.3D [UR8], [UR30], desc[UR38] ;  /* 0x000026081e0075b4 */ /* 0x0001e40008011000 */
[----:B0-----:R-:W-:Y:S05]  /*53e0*/  @P4 BRA `(.L_x_96) ;  /* 0xfffffffc00084947 */ /* 0x001fea000383ffff */
.L_x_92:
[----:B------:R-:W-:Y:S05]  /*53f0*/  BSYNC B1 ;  /* 0x0000000000017941 */ /* 0x000fea0003800000 */
.L_x_91:
[----:B------:R-:W-:Y:S01]  /*5400*/  LOP3.LUT P4, RZ, R15, 0xff, RZ, 0xc0, !PT ;  /* 0x000000ff0fff7812 */ /* 0x000fe2000788c0ff */
[----:B------:R-:W-:Y:S01]  /*5410*/  IMAD.IADD R6, R12, 0x1, R13 ;  /* 0x000000010c067824 */ /* 0x000fe200078e020d */
[----:B------:R-:W-:Y:S01]  /*5420*/  IADD3 R0, P5, R0, UR40, RZ ;  /* 0x0000002800007c10 */ /* 0x000fe2000ffbe0ff */
[----:B------:R-:W-:Y:S01]  /*5430*/  ULDC.64 UR8, c[0x0][0x750] ;  /* 0x0001d40000087ab9 */ /* 0x000fe20000000a00 */
[----:B------:R-:W-:Y:S01]  /*5440*/  BSSY B1, `(.L_x_97) ;  /* 0x000006c000017945 */ /* 0x000fe20003800000 */
[----:B------:R-:W-:Y:S01]  /*5450*/  IMAD.MOV.U32 R14, RZ, RZ, -0x1 ;  /* 0xffffffffff0e7424 */ /* 0x000fe200078e00ff */
[----:B------:R-:W-:Y:S01]  /*5460*/  ISETP.GT.U32.AND P1, PT, R6, 0x5, PT ;  /* 0x000000050600780c */ /* 0x000fe20003f24070 */
[----:B------:R-:W-:Y:S01]  /*5470*/  IMAD.MOV.U32 R17, RZ, RZ, -0x1 ;  /* 0xffffffffff117424 */ /* 0x000fe200078e00ff */
[----:B------:R-:W-:Y:S02]  /*5480*/  IADD3.X R5, R5, UR7, RZ, P5, !PT ;  /* 0x0000000705057c10 */ /* 0x000fe4000affe4ff */
[----:B------:R-:W-:-:S02]  /*5490*/  ISETP.LT.U32.AND P1, PT, R12, 0x6, P1 ;  /* 0x000000060c00780c */ /* 0x000fc40000f21070 */
[----:B------:R-:W-:Y:S01]  /*54a0*/  PRMT R15, RZ, 0x7610, R15 ;  /* 0x00007610ff0f7816 */ /* 0x000fe2000000000f */
[----:B------:R-:W0:Y:S01]  /*54b0*/  @P4 S2R R3, SR_CgaCtaId ;  /* 0x0000000000034919 */ /* 0x000e220000008800 */
[----:B------:R-:W-:-:S04]  /*54c0*/  @P4 MOV R2, 0x400 ;  /* 0x0000040000024802 */ /* 0x000fc80000000f00 */
[----:B0-----:R-:W-:Y:S01]  /*54d0*/  @P4 LEA R7, R3, R2, 0x18 ;  /* 0x0000000203074211 */ /* 0x001fe200078ec0ff */
[----:B------:R-:W-:-:S03]  /*54e0*/  IMAD.WIDE.U32 R2, R6, -0x55555555, RZ ;  /* 0xaaaaaaab06027825 */ /* 0x000fc600078e00ff */
[----:B------:R0:W-:Y:S01]  /*54f0*/  @P4 SYNCS.ARRIVE.TRANS64.A1T0 RZ, [R7+URZ+0x78], RZ ;  /* 0x000078ff07ff49a7 */ /* 0x0001e2000810003f */
[----:B------:R-:W-:Y:S02]  /*5500*/  ISETP.GE.U32.AND P4, PT, R12, 0x6, PT ;  /* 0x000000060c00780c */ /* 0x000fe40003f86070 */
[----:B------:R-:W-:Y:S02]  /*5510*/  PRMT R2, RZ, 0x7610, R2 ;  /* 0x00007610ff027816 */ /* 0x000fe40000000002 */
[----:B0-----:R-:W-:Y:S02]  /*5520*/  SHF.R.U32.HI R7, RZ, 0x2, R3 ;  /* 0x00000002ff077819 */ /* 0x001fe40000011603 */
[----:B------:R-:W-:Y:S02]  /*5530*/  SEL R3, RZ, 0x1, !P1 ;  /* 0x00000001ff037807 */ /* 0x000fe40004800000 */
[----:B------:R-:W-:Y:S01]  /*5540*/  ISETP.GE.U32.AND P1, PT, R0, UR8, PT ;  /* 0x0000000800007c0c */ /* 0x000fe2000bf26070 */
[----:B------:R-:W-:Y:S01]  /*5550*/  IMAD R13, R7, -0x6, R6 ;  /* 0xfffffffa070d7824 */ /* 0x000fe200078e0206 */
[----:B------:R-:W-:Y:S01]  /*5560*/  LOP3.LUT R10, R10, R3, RZ, 0x3c, !PT ;  /* 0x000000030a0a7212 */ /* 0x000fe200078e3cff */
[----:B------:R-:W-:Y:S01]  /*5570*/  IMAD.MOV.U32 R3, RZ, RZ, -0x1 ;  /* 0xffffffffff037424 */ /* 0x000fe200078e00ff */
[----:B------:R-:W-:-:S02]  /*5580*/  ISETP.GE.U32.AND.EX P1, PT, R5, UR9, PT, P1 ;  /* 0x0000000905007c0c */ /* 0x000fc4000bf26110 */
[----:B------:R-:W-:-:S11]  /*5590*/  @P4 LOP3.LUT R10, R10, 0x1, R7, 0x78, !PT ;  /* 0x000000010a0a4812 */ /* 0x000fd600078e7807 */
[----:B------:R-:W-:Y:S05]  /*55a0*/  @P1 BRA `(.L_x_98) ;  /* 0x0000000400541947 */ /* 0x000fea0003800000 */
[----:B------:R-:W-:Y:S01]  /*55b0*/  ULDC.64 UR8, c[0x0][0x728] ;  /* 0x0001ca0000087ab9 */ /* 0x000fe20000000a00 */
[----:B------:R-:W0:Y:S01]  /*55c0*/  S2R R17, SR_CTAID.X ;  /* 0x0000000000117919 */ /* 0x000e220000002500 */
[----:B------:R-:W-:Y:S01]  /*55d0*/  ISETP.NE.U32.AND P1, PT, RZ, UR8, PT ;  /* 0x00000008ff007c0c */ /* 0x000fe2000bf25070 */
[----:B------:R-:W-:Y:S01]  /*55e0*/  ULDC UR11, c[0x0][0x730] ;  /* 0x0001cc00000b7ab9 */ /* 0x000fe20000000800 */
[----:B------:R-:W-:Y:S01]  /*55f0*/  IMAD.MOV.U32 R2, RZ, RZ, R0 ;  /* 0x000000ffff027224 */ /* 0x000fe200078e0000 */
[----:B------:R-:W1:Y:S01]  /*5600*/  S2R R14, SR_CTAID.Y ;  /* 0x00000000000e7919 */ /* 0x000e620000002600 */
[----:B------:R-:W-:Y:S01]  /*5610*/  ISETP.NE.AND.EX P1, PT, RZ, UR9, PT, P1 ;  /* 0x00000009ff007c0c */ /* 0x000fe2000bf25310 */
[----:B------:R-:W-:-:S12]  /*5620*/  IMAD.MOV.U32 R3, RZ, RZ, R5 ;  /* 0x000000ffff037224 */ /* 0x000fd800078e0005 */
[----:B------:R-:W-:Y:S05]  /*5630*/  @!P1 BRA `(.L_x_99) ;  /* 0x0000000000289947 */ /* 0x000fea0003800000 */
[----:B------:R-:W-:Y:S02]  /*5640*/  ULDC UR10, c[0x0][0x734] ;  /* 0x0001cd00000a7ab9 */ /* 0x000fe40000000800 */
[----:B------:R-:W-:-:S05]  /*5650*/  IADD3 R9, P1, R0, UR10, RZ ;  /* 0x0000000a00097c10 */ /* 0x000fca000ff3e0ff */
[----:B------:R-:W-:-:S04]  /*5660*/  IMAD.X R19, RZ, RZ, R5, P1 ;  /* 0x000000ffff137224 */ /* 0x000fc800008e0605 */
[----:B------:R-:W-:-:S04]  /*5670*/  IMAD.WIDE.U32 R6, R19, UR8, RZ ;  /* 0x0000000813067c25 */ /* 0x000fc8000f8e00ff */
[----:B------:R-:W-:-:S04]  /*5680*/  IMAD.WIDE.U32 R6, P1, R9, UR9, R6 ;  /* 0x0000000909067c25 */ /* 0x000fc8000f820006 */
[----:B------:R-:W-:-:S04]  /*5690*/  IMAD.WIDE.U32 R8, R9, UR8, RZ ;  /* 0x0000000809087c25 */ /* 0x000fc8000f8e00ff */
[----:B------:R-:W-:Y:S01]  /*56a0*/  IMAD.X R3, RZ, RZ, RZ, P1 ;  /* 0x000000ffff037224 */ /* 0x000fe200008e06ff */
[----:B------:R-:W-:Y:S01]  /*56b0*/  IADD3 RZ, P1, R9, R6, RZ ;  /* 0x0000000609ff7210 */ /* 0x000fe20007f3e0ff */
[----:B------:R-:W-:-:S04]  /*56c0*/  IMAD.MOV.U32 R2, RZ, RZ, R7 ;  /* 0x000000ffff027224 */ /* 0x000fc800078e0007 */
[----:B------:R-:W-:-:S08]  /*56d0*/  IMAD.WIDE.U32.X R2, R19, UR9, R2, P1 ;  /* 0x0000000913027c25 */ /* 0x000fd000088e0402 */
.L_x_99:
[--C-:B------:R-:W-:Y:S01]  /*56e0*/  SHF.R.U64 R8, R2, UR11, R3.reuse ;  /* 0x0000000b02087c19 */ /* 0x100fe20008001203 */
[----:B------:R-:W-:Y:S01]  /*56f0*/  ULDC.64 UR8, c[0x0][0x720] ;  /* 0x0001c80000087ab9 */ /* 0x000fe20000000a00 */
[----:B------:R-:W-:Y:S01]  /*5700*/  SHF.R.U32.HI R2, RZ, UR11, R3 ;  /* 0x0000000bff027c19 */ /* 0x000fe20008011603 */
[----:B------:R-:W-:Y:S01]  /*5710*/  IMAD.MOV.U32 R3, RZ, RZ, R5 ;  /* 0x000000ffff037224 */ /* 0x000fe200078e0005 */
[----:B------:R-:W-:Y:S01]  /*5720*/  IADD3 R7, P1, RZ, -R8, RZ ;  /* 0x80000008ff077210 */ /* 0x000fe20007f3e0ff */
[----:B------:R-:W2:Y:S01]  /*5730*/  LDC R22, c[0x0][0x144] ;  /* 0x00005100ff167b82 */ /* 0x000ea20000000800 */
[----:B0-----:R-:W-:Y:S01]  /*5740*/  I2FP.F32.U32 R9, R17 ;  /* 0x0000001100097245 */ /* 0x001fe20000201000 */
[----:B------:R-:W-:Y:S01]  /*5750*/  ULDC.64 UR12, c[0x0][0x740] ;  /* 0x0001d000000c7ab9 */ /* 0x000fe20000000a00 */
[----:B------:R-:W-:Y:S01]  /*5760*/  ULDC UR10, c[0x0][0x708] ;  /* 0x0001c200000a7ab9 */ /* 0x000fe20000000800 */
[----:B------:R-:W-:Y:S01]  /*5770*/  IMAD.X R2, RZ, RZ, ~R2, P1 ;  /* 0x000000ffff027224 */ /* 0x000fe200008e0e02 */
[----:B------:R-:W-:-:S03]  /*5780*/  ISETP.NE.U32.AND P1, PT, RZ, UR12, PT ;  /* 0x0000000cff007c0c */ /* 0x000fc6000bf25070 */
[----:B------:R-:W-:Y:S01]  /*5790*/  IMAD R6, R2, UR8, RZ ;  /* 0x0000000802067c24 */ /* 0x000fe2000f8e02ff */
[----:B------:R-:W0:Y:S01]  /*57a0*/  LDC R19, c[0x0][0x148] ;  /* 0x00005200ff137b82 */ /* 0x000e220000000800 */
[----:B------:R-:W-:Y:S01]  /*57b0*/  IMAD.MOV.U32 R2, RZ, RZ, R0 ;  /* 0x000000ffff027224 */ /* 0x000fe200078e0000 */
[----:B------:R-:W-:-:S03]  /*57c0*/  ISETP.NE.AND.EX P1, PT, RZ, UR13, PT, P1 ;  /* 0x0000000dff007c0c */ /* 0x000fc6000bf25310 */
[----:B------:R-:W-:Y:S01]  /*57d0*/  IMAD.WIDE.U32 R2, R7, UR8, R2 ;  /* 0x0000000807027c25 */ /* 0x000fe2000f8e0002 */
[----:B------:R-:W-:-:S03]  /*57e0*/  ULDC UR8, c[0x0][0x150] ;  /* 0x0000540000087ab9 */ /* 0x000fc60000000800 */
[----:B------:R-:W-:Y:S02]  /*57f0*/  IMAD R7, R7, UR9, R6 ;  /* 0x0000000907077c24 */ /* 0x000fe4000f8e0206 */
[----:B------:R-:W-:Y:S01]  /*5800*/  FMUL R6, R9, UR8 ;  /* 0x0000000809067c20 */ /* 0x000fe20008400000 */
[----:B------:R-:W-:Y:S01]  /*5810*/  ULDC UR8, c[0x0][0x718] ;  /* 0x0001c60000087ab9 */ /* 0x000fe20000000800 */
[----:B------:R-:W-:Y:S01]  /*5820*/  ULDC UR9, c[0x0][0x154] ;  /* 0x0000550000097ab9 */ /* 0x000fe20000000800 */
[----:B------:R-:W-:-:S03]  /*5830*/  IMAD.IADD R3, R3, 0x1, R7 ;  /* 0x0000000103037824 */ /* 0x000fc600078e0207 */
[----:B------:R-:W3:Y:S02]  /*5840*/  F2I.U32.TRUNC.NTZ R6, R6 ;  /* 0x0000000600067305 */ /* 0x000ee4000020f000 */
[----:B------:R-:W-:Y:S02]  /*5850*/  SHF.R.U64 R9, R2, UR8, R3 ;  /* 0x0000000802097c19 */ /* 0x000fe40008001203 */
[----:B-1----:R-:W-:-:S05]  /*5860*/  I2FP.F32.U32 R2, R14 ;  /* 0x0000000e00027245 */ /* 0x002fca0000201000 */
[----:B------:R-:W-:Y:S01]  /*5870*/  FMUL R21, R2, UR9 ;  /* 0x0000000902157c20 */ /* 0x000fe20008400000 */
[----:B------:R-:W-:Y:S01]  /*5880*/  SHF.R.U32.HI R2, RZ, UR8, R3 ;  /* 0x00000008ff027c19 */ /* 0x000fe20008011603 */
[----:B------:R-:W-:-:S03]  /*5890*/  ULDC UR8, c[0x0][0x758] ;  /* 0x0001d60000087ab9 */ /* 0x000fc60000000800 */
[--C-:B------:R-:W-:Y:S01]  /*58a0*/  SHF.R.U64 R20, R9, UR10, R2.reuse ;  /* 0x0000000a09147c19 */ /* 0x100fe20008001202 */
[----:B------:R-:W1:Y:S01]  /*58b0*/  F2I.U32.TRUNC.NTZ R21, R21 ;  /* 0x0000001500157305 */ /* 0x000e62000020f000 */
[----:B------:R-:W-:Y:S01]  /*58c0*/  SHF.R.U32.HI R3, RZ, UR10, R2 ;  /* 0x0000000aff037c19 */ /* 0x000fe20008011602 */
[----:B---3--:R-:W-:-:S03]  /*58d0*/  IMAD.MOV R6, RZ, RZ, -R6 ;  /* 0x000000ffff067224 */ /* 0x008fc600078e0a06 */
[----:B------:R-:W-:Y:S01]  /*58e0*/  SHF.R.U64 R18, R20, UR8, R3 ;  /* 0x0000000814127c19 */ /* 0x000fe20008001203 */
[----:B--2---:R-:W-:Y:S01]  /*58f0*/  IMAD R17, R22, R6, R17 ;  /* 0x0000000616117224 */ /* 0x004fe200078e0211 */
[----:B------:R-:W-:-:S03]  /*5900*/  SHF.R.U32.HI R23, RZ, UR8, R3 ;  /* 0x00000008ff177c19 */ /* 0x000fc60008011603 */
[----:B------:R-:W-:Y:S02]  /*5910*/  IMAD.MOV.U32 R2, RZ, RZ, R18 ;  /* 0x000000ffff027224 */ /* 0x000fe400078e0012 */
[----:B------:R-:W-:Y:S01]  /*5920*/  IMAD.MOV.U32 R3, RZ, RZ, R23 ;  /* 0x000000ffff037224 */ /* 0x000fe200078e0017 */
[----:B------:R-:W-:Y:S06]  /*5930*/  @!P1 BRA `(.L_x_100) ;  /* 0x0000000000289947 */ /* 0x000fec0003800000 */
[----:B------:R-:W-:Y:S02]  /*5940*/  ULDC UR8, c[0x0][0x74c] ;  /* 0x0001d30000087ab9 */ /* 0x000fe40000000800 */
[----:B------:R-:W-:-:S05]  /*5950*/  IADD3 R3, P1, R18, UR8, RZ ;  /* 0x0000000812037c10 */ /* 0x000fca000ff3e0ff */
[----:B------:R-:W-:-:S04]  /*5960*/  IMAD.X R23, RZ, RZ, R23, P1 ;  /* 0x000000ffff177224 */ /* 0x000fc800008e0617 */
[----:B------:R-:W-:-:S04]  /*5970*/  IMAD.WIDE.U32 R6, R23, UR12, RZ ;  /* 0x0000000c17067c25 */ /* 0x000fc8000f8e00ff */
[----:B------:R-:W-:-:S04]  /*5980*/  IMAD.WIDE.U32 R6, P1, R3, UR13, R6 ;  /* 0x0000000d03067c25 */ /* 0x000fc8000f820006 */
[----:B------:R-:W-:-:S04]  /*5990*/  IMAD.WIDE.U32 R2, R3, UR12, RZ ;  /* 0x0000000c03027c25 */ /* 0x000fc8000f8e00ff */
[----:B------:R-:W-:Y:S01]  /*59a0*/  IMAD.MOV.U32 R2, RZ, RZ, R7 ;  /* 0x000000ffff027224 */ /* 0x000fe200078e0007 */
[----:B------:R-:W-:Y:S01]  /*59b0*/  IADD3 RZ, P4, R3, R6, RZ ;  /* 0x0000000603ff7210 */ /* 0x000fe20007f9e0ff */
[----:B------:R-:W-:-:S04]  /*59c0*/  IMAD.X R3, RZ, RZ, RZ, P1 ;  /* 0x000000ffff037224 */ /* 0x000fc800008e06ff */
[----:B------:R-:W-:-:S08]  /*59d0*/  IMAD.WIDE.U32.X R2, R23, UR13, R2, P4 ;  /* 0x0000000d17027c25 */ /* 0x000fd0000a0e0402 */
.L_x_100:
[----:B------:R-:W-:Y:S01]  /*59e0*/  ULDC UR8, c[0x0][0x748] ;  /* 0x0001d20000087ab9 */ /* 0x000fe20000000800 */
[----:B-1----:R-:W-:Y:S01]  /*59f0*/  IMAD.MOV R21, RZ, RZ, -R21 ;  /* 0x000000ffff157224 */ /* 0x002fe200078e0a15 */
[----:B------:R-:W-:Y:S01]  /*5a00*/  SHF.R.U64 R3, R2, UR8, R3 ;  /* 0x0000000802037c19 */ /* 0x000fe20008001203 */
[----:B------:R-:W-:Y:S01]  /*5a10*/  ULDC UR8, c[0x0][0x738] ;  /* 0x0001ce0000087ab9 */ /* 0x000fe20000000800 */
[----:B------:R-:W-:Y:S01]  /*5a20*/  LOP3.LUT R20, R20, UR6, RZ, 0xc0, !PT ;  /* 0x0000000614147c12 */ /* 0x000fe2000f8ec0ff */
[----:B0-----:R-:W-:Y:S01]  /*5a30*/  @P3 IMAD R17, R19, R21, R14 ;  /* 0x0000001513113224 */ /* 0x001fe200078e020e */
[----:B------:R-:W-:Y:S01]  /*5a40*/  ULDC UR9, c[0x0][0x710] ;  /* 0x0001c40000097ab9 */ /* 0x000fe20000000800 */
[----:B------:R-:W-:Y:S02]  /*5a50*/  IMAD.MOV R7, RZ, RZ, -R3 ;  /* 0x000000ffff077224 */ /* 0x000fe400078e0a03 */
[----:B------:R-:W-:Y:S01]  /*5a60*/  IMAD R14, R3, UR5, R20 ;  /* 0x00000005030e7c24 */ /* 0x000fe2000f8e0214 */
[----:B------:R-:W-:Y:S01]  /*5a70*/  LOP3.LUT R3, R9, UR4, RZ, 0xc0, !PT ;  /* 0x0000000409037c12 */ /* 0x000fe2000f8ec0ff */
[----:B------:R-:W-:Y:S01]  /*5a80*/  IMAD R18, R7, UR8, R18 ;  /* 0x0000000807127c24 */ /* 0x000fe2000f8e0212 */
[----:B------:R-:W-:Y:S01]  /*5a90*/  ULDC UR8, c[0x0][0x700] ;  /* 0x0001c00000087ab9 */ /* 0x000fe20000000800 */
[----:B------:R-:W-:-:S02]  /*5aa0*/  IMAD R14, R14, UR9, R17 ;  /* 0x000000090e0e7c24 */ /* 0x000fc4000f8e0211 */
[----:B------:R-:W-:Y:S02]  /*5ab0*/  IMAD R3, R18, UR8, R3 ;  /* 0x0000000812037c24 */ /* 0x000fe4000f8e0203 */
[----:B------:R-:W-:-:S03]  /*5ac0*/  IMAD.MOV.U32 R2, RZ, RZ, 0x1 ;  /* 0x00000001ff027424 */ /* 0x000fc600078e00ff */
[----:B------:R-:W-:Y:S02]  /*5ad0*/  SEL R17, R3, R14, !P3 ;  /* 0x0000000e03117207 */ /* 0x000fe40005800000 */
[----:B------:R-:W-:Y:S01]  /*5ae0*/  SEL R14, R14, R3, !P3 ;  /* 0x000000030e0e7207 */ /* 0x000fe20005800000 */
[----:B------:R-:W-:-:S07]  /*5af0*/  IMAD.MOV.U32 R3, RZ, RZ, R8 ;  /* 0x000000ffff037224 */ /* 0x000fce00078e0008 */
.L_x_98:
[----:B------:R-:W-:Y:S05]  /*5b00*/  BSYNC B1 ;  /* 0x0000000000017941 */ /* 0x000fea0003800000 */
.L_x_97:
[----:B------:R-:W-:-:S13]  /*5b10*/  LOP3.LUT P1, RZ, R2, 0xff, RZ, 0xc0, !PT ;  /* 0x000000ff02ff7812 */ /* 0x000fda000782c0ff */
[----:B------:R-:W-:Y:S05]  /*5b20*/  @P1 BRA `(.L_x_101) ;  /* 0xfffffff000f81947 */ /* 0x000fea000383ffff */
[----:B------:R-:W-:Y:S05]  /*5b30*/  BSYNC B0 ;  /* 0x0000000000007941 */ /* 0x000fea0003800000 */
.L_x_89:
[----:B------:R-:W-:-:S03]  /*5b40*/  UMOV UR8, 0xffffffff ;  /* 0xffffffff00087882 */ /* 0x000fc60000000000 */
[----:B------:R-:W-:Y:S05]  /*5b50*/  BRA.DIV UR8, `(.L_x_102) ;  /* 0x00000006084c7947 */ /* 0x000fea000b800000 */
[----:B------:R-:W-:-:S13]  /*5b60*/  ELECT P0, URZ, PT ;  /* 0x00000000003f782f */ /* 0x000fda0003800000 */
.L_x_118:
[----:B------:R-:W-:Y:S04]  /*5b70*/  BSSY B0, `(.L_x_103) ;  /* 0x000003d000007945 */ /* 0x000fe80003800000 */
[----:B------:R-:W-:Y:S05]  /*5b80*/  @!P0 BRA `(.L_x_104) ;  /* 0x0000000000ec8947 */ /* 0x000fea0003800000 */
[----:B------:R-:W-:-:S04]  /*5b90*/  LOP3.LUT R4, R4, 0x2, RZ, 0xfc, !PT ;  /* 0x0000000204047812 */ /* 0x000fc800078efcff */
[----:B------:R-:W-:-:S13]  /*5ba0*/  ISETP.NE.AND P0, PT, R4, 0x3, PT ;  /* 0x000000030400780c */ /* 0x000fda0003f05270 */
[----:B------:R-:W-:Y:S05]  /*5bb0*/  @!P0 BRA `(.L_x_105) ;  /* 0x0000000000048947 */ /* 0x000fea0003800000 */
[----:B------:R-:W-:Y:S01]  /*5bc0*/  BPT.TRAP 0x1 ;  /* 0x000000040000795c */ /* 0x000fe20000300000 */
.L_x_105:
[----:B------:R-:W0:Y:S01]  /*5bd0*/  S2R R3, SR_CgaCtaId ;  /* 0x0000000000037919 */ /* 0x000e220000008800 */
[----:B------:R-:W-:Y:S02]  /*5be0*/  MOV R0, 0x400 ;  /* 0x0000040000007802 */ /* 0x000fe40000000f00 */
[----:B------:R-:W-:Y:S02]  /*5bf0*/  SHF.L.U32 R2, R10, 0x1f, RZ ;  /* 0x0000001f0a027819 */ /* 0x000fe400000006ff */
[----:B0-----:R-:W-:-:S05]  /*5c00*/  LEA R0, R3, R0, 0x18 ;  /* 0x0000000003007211 */ /* 0x001fca00078ec0ff */
[----:B------:R-:W-:-:S04]  /*5c10*/  VIADD R0, R0, 0x30 ;  /* 0x0000003000007836 */ /* 0x000fc80000000000 */
[C---:B------:R-:W-:Y:S02]  /*5c20*/  IMAD R5, R13.reuse, 0x8, R0 ;  /* 0x000000080d057824 */ /* 0x040fe400078e0200 */
[----:B------:R-:W-:Y:S02]  /*5c30*/  VIADD R13, R13, 0x1 ;  /* 0x000000010d0d7836 */ /* 0x000fe40000000000 */
[----:B------:R-:W0:Y:S03]  /*5c40*/  SYNCS.PHASECHK.TRANS64.TRYWAIT P0, [R5+URZ], R2 ;  /* 0x00000002050075a7 */ /* 0x000e26000800017f */
[----:B------:R-:W-:-:S04]  /*5c50*/  ISETP.NE.AND P1, PT, R13, 0x6, PT ;  /* 0x000000060d00780c */ /* 0x000fc80003f25270 */
[----:B------:R-:W-:Y:S02]  /*5c60*/  SEL R3, RZ, 0x1, P1 ;  /* 0x00000001ff037807 */ /* 0x000fe40000800000 */
[----:B------:R-:W-:Y:S02]  /*5c70*/  SEL R13, R13, RZ, P1 ;  /* 0x000000ff0d0d7207 */ /* 0x000fe40000800000 */
[----:B------:R-:W-:-:S03]  /*5c80*/  LOP3.LUT R10, R10, R3, RZ, 0x3c, !PT ;  /* 0x000000030a0a7212 */ /* 0x000fc600078e3cff */
[----:B------:R-:W-:Y:S01]  /*5c90*/  IMAD R7, R13, 0x8, R0 ;  /* 0x000000080d077824 */ /* 0x000fe200078e0200 */
[----:B------:R-:W-:Y:S01]  /*5ca0*/  SHF.L.U32 R4, R10, 0x1f, RZ ;  /* 0x0000001f0a047819 */ /* 0x000fe200000006ff */
[----:B0-----:R-:W-:Y:S06]  /*5cb0*/  @!P0 BRA `(.L_x_106) ;  /* 0x0000000400188947 */ /* 0x001fec0003800000 */
.L_x_119:
[----:B------:R-:W1:Y:S01]  /*5cc0*/  SYNCS.PHASECHK.TRANS64.TRYWAIT P0, [R7+URZ], R4 ;  /* 0x00000004070075a7 */ /* 0x000e62000800017f */
[----:B0-----:R-:W-:-:S05]  /*5cd0*/  VIADD R2, R13, 0x1 ;  /* 0x000000010d027836 */ /* 0x001fca0000000000 */
[----:B------:R-:W-:-:S04]  /*5ce0*/  ISETP.NE.AND P1, PT, R2, 0x6, PT ;  /* 0x000000060200780c */ /* 0x000fc80003f25270 */
[----:B------:R-:W-:Y:S02]  /*5cf0*/  SEL R3, RZ, 0x1, P1 ;  /* 0x00000001ff037807 */ /* 0x000fe40000800000 */
[----:B------:R-:W-:Y:S02]  /*5d00*/  SEL R9, R2, RZ, P1 ;  /* 0x000000ff02097207 */ /* 0x000fe40000800000 */
[----:B------:R-:W-:-:S03]  /*5d10*/  LOP3.LUT R10, R10, R3, RZ, 0x3c, !PT ;  /* 0x000000030a0a7212 */ /* 0x000fc600078e3cff */
[----:B------:R-:W-:Y:S01]  /*5d20*/  IMAD R6, R9, 0x8, R0 ;  /* 0x0000000809067824 */ /* 0x000fe200078e0200 */
[----:B------:R-:W-:Y:S01]  /*5d30*/  SHF.L.U32 R5, R10, 0x1f, RZ ;  /* 0x0000001f0a057819 */ /* 0x000fe200000006ff */
[----:B-1----:R-:W-:Y:S06]  /*5d40*/  @!P0 BRA `(.L_x_107) ;  /* 0x0000000400088947 */ /* 0x002fec0003800000 */
.L_x_120:
[----:B------:R-:W1:Y:S01]  /*5d50*/  SYNCS.PHASECHK.TRANS64.TRYWAIT P0, [R6+URZ], R5 ;  /* 0x00000005060075a7 */ /* 0x000e62000800017f */
[----:B------:R-:W-:-:S05]  /*5d60*/  VIADD R2, R9, 0x1 ;  /* 0x0000000109027836 */ /* 0x000fca0000000000 */
[----:B------:R-:W-:-:S04]  /*5d70*/  ISETP.NE.AND P1, PT, R2, 0x6, PT ;  /* 0x000000060200780c */ /* 0x000fc80003f25270 */
[----:B------:R-:W-:Y:S02]  /*5d80*/  SEL R3, RZ, 0x1, P1 ;  /* 0x00000001ff037807 */ /* 0x000fe40000800000 */
[----:B0-----:R-:W-:Y:S02]  /*5d90*/  SEL R7, R2, RZ, P1 ;  /* 0x000000ff02077207 */ /* 0x001fe40000800000 */
[----:B------:R-:W-:-:S03]  /*5da0*/  LOP3.LUT R10, R10, R3, RZ, 0x3c, !PT ;  /* 0x000000030a0a7212 */ /* 0x000fc600078e3cff */
[----:B------:R-:W-:Y:S01]  /*5db0*/  IMAD R9, R7, 0x8, R0 ;  /* 0x0000000807097824 */ /* 0x000fe200078e0200 */
[----:B------:R-:W-:Y:S01]  /*5dc0*/  SHF.L.U32 R4, R10, 0x1f, RZ ;  /* 0x0000001f0a047819 */ /* 0x000fe200000006ff */
[----:B-1----:R-:W-:Y:S06]  /*5dd0*/  @!P0 BRA `(.L_x_108) ;  /* 0x0000000000f88947 */ /* 0x002fec0003800000 */
.L_x_121:
[----:B------:R-:W1:Y:S01]  /*5de0*/  SYNCS.PHASECHK.TRANS64.TRYWAIT P0, [R9+URZ], R4 ;  /* 0x00000004090075a7 */ /* 0x000e62000800017f */
[----:B------:R-:W-:-:S05]  /*5df0*/  VIADD R2, R7, 0x1 ;  /* 0x0000000107027836 */ /* 0x000fca0000000000 */
[----:B------:R-:W-:-:S04]  /*5e00*/  ISETP.NE.AND P1, PT, R2, 0x6, PT ;  /* 0x000000060200780c */ /* 0x000fc80003f25270 */
[----:B------:R-:W-:Y:S02]  /*5e10*/  SEL R3, RZ, 0x1, P1 ;  /* 0x00000001ff037807 */ /* 0x000fe40000800000 */
[----:B------:R-:W-:Y:S02]  /*5e20*/  SEL R7, R2, RZ, P1 ;  /* 0x000000ff02077207 */ /* 0x000fe40000800000 */
[----:B------:R-:W-:-:S03]  /*5e30*/  LOP3.LUT R11, R10, R3, RZ, 0x3c, !PT ;  /* 0x000000030a0b7212 */ /* 0x000fc600078e3cff */
[----:B0-----:R-:W-:Y:S01]  /*5e40*/  IMAD R6, R7, 0x8, R0 ;  /* 0x0000000807067824 */ /* 0x001fe200078e0200 */
[----:B------:R-:W-:Y:S01]  /*5e50*/  SHF.L.U32 R5, R11, 0x1f, RZ ;  /* 0x0000001f0b057819 */ /* 0x000fe200000006ff */
[----:B-1----:R-:W-:Y:S06]  /*5e60*/  @!P0 BRA `(.L_x_109) ;  /* 0x0000000000e88947 */ /* 0x002fec0003800000 */
.L_x_122:
[----:B------:R-:W1:Y:S01]  /*5e70*/  SYNCS.PHASECHK.TRANS64.TRYWAIT P0, [R6+URZ], R5 ;  /* 0x00000005060075a7 */ /* 0x000e62000800017f */
[----:B------:R-:W-:-:S05]  /*5e80*/  VIADD R2, R7, 0x1 ;  /* 0x0000000107027836 */ /* 0x000fca0000000000 */
[----:B------:R-:W-:-:S04]  /*5e90*/  ISETP.NE.AND P1, PT, R2, 0x6, PT ;  /* 0x000000060200780c */ /* 0x000fc80003f25270 */
[----:B0-----:R-:W-:Y:S02]  /*5ea0*/  SEL R4, RZ, 0x1, P1 ;  /* 0x00000001ff047807 */ /* 0x001fe40000800000 */
[----:B------:R-:W-:Y:S02]  /*5eb0*/  SEL R3, R2, RZ, P1 ;  /* 0x000000ff02037207 */ /* 0x000fe40000800000 */
[----:B------:R-:W-:Y:S01]  /*5ec0*/  LOP3.LUT R4, R11, R4, RZ, 0x3c, !PT ;  /* 0x000000040b047212 */ /* 0x000fe200078e3cff */
[----:B-1----:R-:W-:Y:S06]  /*5ed0*/  @!P0 BRA `(.L_x_110) ;  /* 0x0000000000e08947 */ /* 0x002fec0003800000 */
.L_x_123:
[----:B------:R-:W-:Y:S01]  /*5ee0*/  IMAD R3, R3, 0x8, R0 ;  /* 0x0000000803037824 */ /* 0x000fe200078e0200 */
[----:B------:R-:W-:-:S07]  /*5ef0*/  SHF.L.U32 R0, R4, 0x1f, RZ ;  /* 0x0000001f04007819 */ /* 0x000fce00000006ff */
.L_x_111:
[----:B-1----:R1:W2:Y:S02]  /*5f00*/  SYNCS.PHASECHK.TRANS64.TRYWAIT P0, [R3+URZ], R0 ;  /* 0x00000000030075a7 */ /* 0x0022a4000800017f */
[----:B--2---:R-:W-:Y:S05]  /*5f10*/  @!P0 NANOSLEEP.SYNCS 0x989680 ;  /* 0x009896800000895d */ /* 0x004fea0003900000 */
[----:B------:R-:W2:Y:S02]  /*5f20*/  @!P0 SYNCS.PHASECHK.TRANS64 P0, [R3+URZ], R0 ;  /* 0x00000000030085a7 */ /* 0x000ea4000800007f */
[----:B--2---:R-:W-:Y:S05]  /*5f30*/  @!P0 BRA `(.L_x_111) ;  /* 0xfffffffc00f08947 */ /* 0x004fea000383ffff */
.L_x_104:
[----:B------:R-:W-:Y:S05]  /*5f40*/  BSYNC B0 ;  /* 0x0000000000007941 */ /* 0x000fea0003800000 */
.L_x_103:
[----:B------:R-:W-:Y:S05]  /*5f50*/  EXIT ;  /* 0x000000000000794d */ /* 0x000fea0003800000 */
.L_x_17:
[----:B-1----:R-:W-:-:S04]  /*5f60*/  IMAD.U32 R10, RZ, RZ, UR8 ;  /* 0x00000008ff0a7e24 */ /* 0x002fc8000f8e00ff */
[----:B------:R1:W4:Y:S03]  /*5f70*/  SYNCS.PHASECHK.TRANS64.TRYWAIT P0, [R10+URZ], R13 ;  /* 0x0000000d0a0075a7 */ /* 0x000326000800017f */
[----:B----4-:R-:W-:Y:S05]  /*5f80*/  @!P0 NANOSLEEP.SYNCS 0x989680 ;  /* 0x009896800000895d */ /* 0x010fea0003900000 */
[----:B------:R-:W4:Y:S02]  /*5f90*/  @!P0 SYNCS.PHASECHK.TRANS64 P0, [R10+URZ], R13 ;  /* 0x0000000d0a0085a7 */ /* 0x000f24000800007f */
[----:B----4-:R-:W-:Y:S05]  /*5fa0*/  @!P0 BRA `(.L_x_17) ;  /* 0xfffffffc00ec8947 */ /* 0x010fea000383ffff */
[----:B------:R-:W-:Y:S05]  /*5fb0*/  BRA `(.L_x_16) ;  /* 0xffffffb000f07947 */ /* 0x000fea000383ffff */
.L_x_90:
[----:B------:R-:W-:Y:S01]  /*5fc0*/  BSSY B1, `(.L_x_112) ;  /* 0x0000006000017945 */ /* 0x000fe20003800000 */
[----:B------:R-:W-:-:S07]  /*5fd0*/  IMAD.MOV.U32 R2, RZ, RZ, -0x1 ;  /* 0xffffffffff027424 */ /* 0x000fce00078e00ff */
[----:B------:R-:W-:Y:S05]  /*5fe0*/  WARPSYNC.COLLECTIVE R2, `(.L_x_113) ;  /* 0x00000000020c7348 */ /* 0x000fea0003c00000 */
[----:B------:R-:W-:Y:S02]  /*5ff0*/  ELECT P1, UR62, PT ;  /* 0x00000000003e782f */ /* 0x000fe40003820000 */
[----:B------:R-:W-:Y:S01]  /*6000*/  MOV R2, UR62 ;  /* 0x0000003e00027c02 */ /* 0x000fe20008000f00 */
[----:B------:R-:W-:Y:S10]  /*6010*/  ENDCOLLECTIVE ;  /* 0x000000000000791b */ /* 0x000ff40003800000 */
.L_x_113:
[----:B------:R-:W-:Y:S05]  /*6020*/  BSYNC B1 ;  /* 0x0000000000017941 */ /* 0x000fea0003800000 */
.L_x_112:
[----:B------:R-:W-:Y:S05]  /*6030*/  BRA `(.L_x_114) ;  /* 0xffffffec00c07947 */ /* 0x000fea000383ffff */
.L_x_93:
[----:B-1----:R1:W2:Y:S02]  /*6040*/  SYNCS.PHASECHK.TRANS64.TRYWAIT P1, [R19+URZ+0x30], R8 ;  /* 0x00003008130075a7 */ /* 0x0022a4000802017f */
[----:B--2---:R-:W-:Y:S05]  /*6050*/  @!P1 NANOSLEEP.SYNCS 0x989680 ;  /* 0x009896800000995d */ /* 0x004fea0003900000 */
[----:B------:R-:W2:Y:S02]  /*6060*/  @!P1 SYNCS.PHASECHK.TRANS64 P1, [R19+URZ+0x30], R8 ;  /* 0x00003008130095a7 */ /* 0x000ea4000802007f */
[----:B--2---:R-:W-:Y:S05]  /*6070*/  @!P1 BRA `(.L_x_93) ;  /* 0xfffffffc00f09947 */ /* 0x004fea000383ffff */
[----:B------:R-:W-:Y:S05]  /*6080*/  BRA `(.L_x_115) ;  /* 0xfffffff000007947 */ /* 0x000fea000383ffff */
.L_x_102:
[----:B------:R-:W-:Y:S01]  /*6090*/  BSSY B0, `(.L_x_116) ;  /* 0x0000006000007945 */ /* 0x000fe20003800000 */
[----:B------:R-:W-:-:S07]  /*60a0*/  IMAD.MOV.U32 R2, RZ, RZ, -0x1 ;  /* 0xffffffffff027424 */ /* 0x000fce00078e00ff */
[----:B------:R-:W-:Y:S05]  /*60b0*/  WARPSYNC.COLLECTIVE R2, `(.L_x_117) ;  /* 0x00000000020c7348 */ /* 0x000fea0003c00000 */
[----:B------:R-:W-:Y:S02]  /*60c0*/  ELECT P1, UR62, PT ;  /* 0x00000000003e782f */ /* 0x000fe40003820000 */
[----:B------:R-:W-:Y:S01]  /*60d0*/  MOV R2, UR62 ;  /* 0x0000003e00027c02 */ /* 0x000fe20008000f00 */
[----:B------:R-:W-:Y:S10]  /*60e0*/  ENDCOLLECTIVE ;  /* 0x000000000000791b */ /* 0x000ff40003800000 */
.L_x_117:
[----:B------:R-:W-:Y:S05]  /*60f0*/  BSYNC B0 ;  /* 0x0000000000007941 */ /* 0x000fea0003800000 */
.L_x_116:
[----:B------:R-:W-:Y:S01]  /*6100*/  PLOP3.LUT P0, PT, P1, PT, PT, 0x80, 0x0 ;  /* 0x000000000000781c */ /* 0x000fe20000f0f070 */
[----:B------:R-:W-:-:S12]  /*6110*/  BRA `(.L_x_118) ;  /* 0xfffffff800947947 */ /* 0x000fd8000383ffff */
.L_x_106:
[----:B0-----:R0:W1:Y:S02]  /*6120*/  SYNCS.PHASECHK.TRANS64.TRYWAIT P0, [R5+URZ], R2 ;  /* 0x00000002050075a7 */ /* 0x001064000800017f */
[----:B-1----:R-:W-:Y:S05]  /*6130*/  @!P0 NANOSLEEP.SYNCS 0x989680 ;  /* 0x009896800000895d */ /* 0x002fea0003900000 */
[----:B------:R-:W1:Y:S02]  /*6140*/  @!P0 SYNCS.PHASECHK.TRANS64 P0, [R5+URZ], R2 ;  /* 0x00000002050085a7 */ /* 0x000e64000800007f */
[----:B-1----:R-:W-:Y:S05]  /*6150*/  @!P0 BRA `(.L_x_106) ;  /* 0xfffffffc00f08947 */ /* 0x002fea000383ffff */
[----:B------:R-:W-:Y:S05]  /*6160*/  BRA `(.L_x_119) ;  /* 0xfffffff800d47947 */ /* 0x000fea000383ffff */
.L_x_107:
[----:B0-----:R0:W1:Y:S02]  /*6170*/  SYNCS.PHASECHK.TRANS64.TRYWAIT P0, [R7+URZ], R4 ;  /* 0x00000004070075a7 */ /* 0x001064000800017f */
[----:B-1----:R-:W-:Y:S05]  /*6180*/  @!P0 NANOSLEEP.SYNCS 0x989680 ;  /* 0x009896800000895d */ /* 0x002fea0003900000 */
[----:B------:R-:W1:Y:S02]  /*6190*/  @!P0 SYNCS.PHASECHK.TRANS64 P0, [R7+URZ], R4 ;  /* 0x00000004070085a7 */ /* 0x000e64000800007f */
[----:B-1----:R-:W-:Y:S05]  /*61a0*/  @!P0 BRA `(.L_x_107) ;  /* 0xfffffffc00f08947 */ /* 0x002fea000383ffff */
[----:B------:R-:W-:Y:S05]  /*61b0*/  BRA `(.L_x_120) ;  /* 0xfffffff800e47947 */ /* 0x000fea000383ffff */
.L_x_108:
[----:B0-----:R0:W1:Y:S02]  /*61c0*/  SYNCS.PHASECHK.TRANS64.TRYWAIT P0, [R6+URZ], R5 ;  /* 0x00000005060075a7 */ /* 0x001064000800017f */
[----:B-1----:R-:W-:Y:S05]  /*61d0*/  @!P0 NANOSLEEP.SYNCS 0x989680 ;  /* 0x009896800000895d */ /* 0x002fea0003900000 */
[----:B------:R-:W1:Y:S02]  /*61e0*/  @!P0 SYNCS.PHASECHK.TRANS64 P0, [R6+URZ], R5 ;  /* 0x00000005060085a7 */ /* 0x000e64000800007f */
[----:B-1----:R-:W-:Y:S05]  /*61f0*/  @!P0 BRA `(.L_x_108) ;  /* 0xfffffffc00f08947 */ /* 0x002fea000383ffff */
[----:B------:R-:W-:Y:S05]  /*6200*/  BRA `(.L_x_121) ;  /* 0xfffffff800f47947 */ /* 0x000fea000383ffff */
.L_x_109:
[----:B0-----:R0:W1:Y:S02]  /*6210*/  SYNCS.PHASECHK.TRANS64.TRYWAIT P0, [R9+URZ], R4 ;  /* 0x00000004090075a7 */ /* 0x001064000800017f */
[----:B-1----:R-:W-:Y:S05]  /*6220*/  @!P0 NANOSLEEP.SYNCS 0x989680 ;  /* 0x009896800000895d */ /* 0x002fea0003900000 */
[----:B------:R-:W1:Y:S02]  /*6230*/  @!P0 SYNCS.PHASECHK.TRANS64 P0, [R9+URZ], R4 ;  /* 0x00000004090085a7 */ /* 0x000e64000800007f */
[----:B-1----:R-:W-:Y:S05]  /*6240*/  @!P0 BRA `(.L_x_109) ;  /* 0xfffffffc00f08947 */ /* 0x002fea000383ffff */
[----:B------:R-:W-:Y:S05]  /*6250*/  BRA `(.L_x_122) ;  /* 0xfffffffc00047947 */ /* 0x000fea000383ffff */
.L_x_110:
[----:B0-----:R0:W1:Y:S02]  /*6260*/  SYNCS.PHASECHK.TRANS64.TRYWAIT P0, [R6+URZ], R5 ;  /* 0x00000005060075a7 */ /* 0x001064000800017f */
[----:B-1----:R-:W-:Y:S05]  /*6270*/  @!P0 NANOSLEEP.SYNCS 0x989680 ;  /* 0x009896800000895d */ /* 0x002fea0003900000 */
[----:B------:R-:W1:Y:S02]  /*6280*/  @!P0 SYNCS.PHASECHK.TRANS64 P0, [R6+URZ], R5 ;  /* 0x00000005060085a7 */ /* 0x000e64000800007f */
[----:B-1----:R-:W-:Y:S05]  /*6290*/  @!P0 BRA `(.L_x_110) ;  /* 0xfffffffc00f08947 */ /* 0x002fea000383ffff */
[----:B------:R-:W-:Y:S05]  /*62a0*/  BRA `(.L_x_123) ;  /* 0xfffffffc000c7947 */ /* 0x000fea000383ffff */
.L_x_124:
[----:B------:R-:W-:-:S00]  /*62b0*/  BRA `(.L_x_124) ;  /* 0xfffffffc00fc7947 */ /* 0x000fc0000383ffff */
[----:B------:R-:W-:-:S00]  /*62c0*/  NOP ;  /* 0x0000000000007918 */ /* 0x000fc00000000000 */
        /* <DEDUP_REMOVED lines=11> */
.L_x_125:


//--------------------- .nv.shared._ZN7cutlass13device_kernelINS_4gemm6kernel13GemmUniversalIN4cute5tupleIJiiiiEEENS1_10collective13CollectiveMmaINS1_40MainloopSm90TmaGmmaWarpSpecializedSparseILi6ENS5_IJNS4_1CILi1EEESB_SB_EEENS1_35KernelTmaWarpSpecializedCooperativeEEENS5_IJNSA_ILi128EEENSA_ILi64EEESF_EEENS_6half_tENS5_IJNS4_6LayoutINS5_IJiNS5_IJNSA_ILi2EEEiEEEiEEENS5_IJlNS5_IJSB_SK_EEElEEEEENSJ_INS5_IJNS5_IJNS5_IJNSA_ILi8EEESK_NSA_ILi4EEEEEEiEEENS5_IJNS5_IJNSA_ILi16EEESK_SR_EEEiEEEiEEENS5_IJNS5_IJNS5_IJSF_SU_NSA_ILi2048EEEEEENSA_ILi8192EEEEEENS5_IJNS5_IJSB_NSA_ILi1024EEENSA_ILi32EEEEEElEEElEEEEEEEESI_NS5_IJlSB_lEEENS4_8TiledMMAINS4_8MMA_AtomIJNS4_4SM904GMMA6SPARSE26GMMA_64x64x32_F32F16F16_SSILNS1D_5MajorE0ELS1G_0ELNS1D_7ScaleInE1ELS1H_1ELNS1D_9SparseSelE0EEEEEENSJ_INS5_IJSK_SB_SB_EEENS5_IJSB_NSA_ILi0EEES1M_EEEEENS5_IJNS4_10UnderscoreES1P_S1P_EEEEENS4_13SM90_TMA_LOADENS4_14ComposedLayoutINS4_7SwizzleILi3ELi4ELi3EEENS4_25smem_sparse_ptr_flag_bitsILi2ELi16EEENSJ_INS5_IJNS5_IJSB_SQ_EEENS5_IJSK_SG_EEEEEENS5_IJNS5_IJS1M_SF_EEESN_EEEEEEEvNS4_8identityES1S_NS1T_IS1V_NS4_18smem_ptr_flag_bitsILi16EEENSJ_INS5_IJSQ_SG_EEENS5_IJSG_SB_EEEEEEEvS25_EENS_8epilogue10collective6detail29Sm90TmaWarpSpecializedAdapterINS2E_15DefaultEpilogueIfNS5_IJSB_llEEES2I_NS2D_6thread17LinearCombinationIfLi1EffLNS2J_9ScaleType4KindE0ELNS_15FloatRoundStyleE2EfEENS1_15EpilogueDefaultEEEEEvvEEEEvNT_6ParamsE --------------------------
	.section	.nv.shared._ZN7cutlass13device_kernelINS_4gemm6kernel13GemmUniversalIN4cute5tupleIJiiiiEEENS1_10collective13CollectiveMmaINS1_40MainloopSm90TmaGmmaWarpSpecializedSparseILi6ENS5_IJNS4_1CILi1EEESB_SB_EEENS1_35KernelTmaWarpSpecializedCooperativeEEENS5_IJNSA_ILi128EEENSA_ILi64EEESF_EEENS_6half_tENS5_IJNS4_6LayoutINS5_IJiNS5_IJNSA_ILi2EEEiEEEiEEENS5_IJlNS5_IJSB_SK_EEElEEEEENSJ_INS5_IJNS5_IJNS5_IJNSA_ILi8EEESK_NSA_ILi4EEEEEEiEEENS5_IJNS5_IJNSA_ILi16EEESK_SR_EEEiEEEiEEENS5_IJNS5_IJNS5_IJSF_SU_NSA_ILi2048EEEEEENSA_ILi8192EEEEEENS5_IJNS5_IJSB_NSA_ILi1024EEENSA_ILi32EEEEEElEEElEEEEEEEESI_NS5_IJlSB_lEEENS4_8TiledMMAINS4_8MMA_AtomIJNS4_4SM904GMMA6SPARSE26GMMA_64x64x32_F32F16F16_SSILNS1D_5MajorE0ELS1G_0ELNS1D_7ScaleInE1ELS1H_1ELNS1D_9SparseSelE0EEEEEENSJ_INS5_IJSK_SB_SB_EEENS5_IJSB_NSA_ILi0EEES1M_EEEEENS5_IJNS4_10UnderscoreES1P_S1P_EEEEENS4_13SM90_TMA_LOADENS4_14ComposedLayoutINS4_7SwizzleILi3ELi4ELi3EEENS4_25smem_sparse_ptr_flag_bitsILi2ELi16EEENSJ_INS5_IJNS5_IJSB_SQ_EEENS5_IJSK_SG_EEEEEENS5_IJNS5_IJS1M_SF_EEESN_EEEEEEEvNS4_8identityES1S_NS1T_IS1V_NS4_18smem_ptr_flag_bitsILi16EEENSJ_INS5_IJSQ_SG_EEENS5_IJSG_SB_EEEEEEEvS25_EENS_8epilogue10collective6detail29Sm90TmaWarpSpecializedAdapterINS2E_15DefaultEpilogueIfNS5_IJSB_llEEES2I_NS2D_6thread17LinearCombinationIfLi1EffLNS2J_9ScaleType4KindE0ELNS_15FloatRoundStyleE2EfEENS1_15EpilogueDefaultEEEEEvvEEEEvNT_6ParamsE,"aw",@nobits
	.sectionflags	@""
	.align	16
	.zero		1024


//--------------------- .nv.shared.reserved.0     --------------------------
	.section	.nv.shared.reserved.0,"aw",@nobits
	.weak		__nv_reservedSMEM_offset_0_alias
	.size		__nv_reservedSMEM_offset_0_alias, 0, 0
	.other		__nv_reservedSMEM_offset_0_alias,@"STO_CUDA_RESERVED_SHARED STV_DEFAULT"
__nv_reservedSMEM_offset_0_alias:
	.zero		0


//--------------------- .nv.global                --------------------------
	.section	.nv.global,"aw",@nobits
.nv.global:
	.type		_ZN39_INTERNAL_ed2f1036_4_k_cu_a37f7335_27974cute1_E,@object
	.size		_ZN39_INTERNAL_ed2f1036_4_k_cu_a37f7335_27974cute1_E,(_ZN39_INTERNAL_ed2f1036_4_k_cu_a37f7335_27974cuda3std3__45__cpo6cbeginE - _ZN39_INTERNAL_ed2f1036_4_k_cu_a37f7335_27974cute1_E)
_ZN39_INTERNAL_ed2f1036_4_k_cu_a37f7335_27974cute1_E:
	.zero		1
	.type		_ZN39_INTERNAL_ed2f1036_4_k_cu_a37f7335_27974cuda3std3__45__cpo6cbeginE,@object
	.size		_ZN39_INTERNAL_ed2f1036_4_k_cu_a37f7335_27974cuda3std3__45__cpo6cbeginE,(_ZN39_INTERNAL_ed2f1036_4_k_cu_a37f7335_27974cuda3std3__48in_placeE - _ZN39_INTERNAL_ed2f1036_4_k_cu_a37f7335_27974cuda3std3__45__cpo6cbeginE)
_ZN39_INTERNAL_ed2f1036_4_k_cu_a37f7335_27974cuda3std3__45__cpo6cbeginE:
	.zero		1
	.type		_ZN39_INTERNAL_ed2f1036_4_k_cu_a37f7335_27974cuda3std3__48in_placeE,@object
	.size		_ZN39_INTERNAL_ed2f1036_4_k_cu_a37f7335_27974cuda3std3__48in_placeE,(_ZN39_INTERNAL_ed2f1036_4_k_cu_a37f7335_27974cuda3std6ranges3__45__cpo9iter_moveE - _ZN39_INTERNAL_ed2f1036_4_k_cu_a37f7335_27974cuda3std3__48in_placeE)
_ZN39_INTERNAL_ed2f1036_4_k_cu_a37f7335_27974cuda3std3__48in_placeE:
	.zero		1
	.type		_ZN39_INTERNAL_ed2f1036_4_k_cu_a37f7335_27974cuda3std6ranges3__45__cpo9iter_moveE,@object
	.size		_ZN39_INTERNAL_ed2f1036_4_k_cu_a37f7335_27974cuda3std6ranges3__45__cpo9iter_moveE,(_ZN39_INTERNAL_ed2f1036_4_k_cu_a37f7335_27974cuda3std3__45__cpo5beginE - _ZN39_INTERNAL_ed2f1036_4_k_cu_a37f7335_27974cuda3std6ranges3__45__cpo9iter_moveE)
_ZN39_INTERNAL_ed2f1036_4_k_cu_a37f7335_27974cuda3std6ranges3__45__cpo9iter_moveE:
	.zero		1
	.type		_ZN39_INTERNAL_ed2f1036_4_k_cu_a37f7335_27974cuda3std3__45__cpo5beginE,@object
	.size		_ZN39_INTERNAL_ed2f1036_4_k_cu_a37f7335_27974cuda3std3__45__cpo5beginE,(_ZN39_INTERNAL_ed2f1036_4_k_cu_a37f7335_27974cuda3std3__441_GLOBAL__N__ed2f1036_4_k_cu_a37f7335_27976ignoreE - _ZN39_INTERNAL_ed2f1036_4_k_cu_a37f7335_27974cuda3std3__45__cpo5beginE)
_ZN39_INTERNAL_ed2f1036_4_k_cu_a37f7335_27974cuda3std3__45__cpo5beginE:
	.zero		1
	.type		_ZN39_INTERNAL_ed2f1036_4_k_cu_a37f7335_27974cuda3std3__441_GLOBAL__N__ed2f1036_4_k_cu_a37f7335_27976ignoreE,@object
	.size		_ZN39_INTERNAL_ed2f1036_4_k_cu_a37f7335_27974cuda3std3__441_GLOBAL__N__ed2f1036_4_k_cu_a37f7335_27976ignoreE,(_ZN39_INTERNAL_ed2f1036_4_k_cu_a37f7335_27974cute7productE - _ZN39_INTERNAL_ed2f1036_4_k_cu_a37f7335_27974cuda3std3__441_GLOBAL__N__ed2f1036_4_k_cu_a37f7335_27976ignoreE)
_ZN39_INTERNAL_ed2f1036_4_k_cu_a37f7335_27974cuda3std3__441_GLOBAL__N__ed2f1036_4_k_cu_a37f7335_27976ignoreE:
	.zero		1
	.type		_ZN39_INTERNAL_ed2f1036_4_k_cu_a37f7335_27974cute7productE,@object
	.size		_ZN39_INTERNAL_ed2f1036_4_k_cu_a37f7335_27974cute7productE,(_ZN39_INTERNAL_ed2f1036_4_k_cu_a37f7335_27974cuda3std3__45__cpo3endE - _ZN39_INTERNAL_ed2f1036_4_k_cu_a37f7335_27974cute7productE)
_ZN39_INTERNAL_ed2f1036_4_k_cu_a37f7335_27974cute7productE:
	.zero		1
	.type		_ZN39_INTERNAL_ed2f1036_4_k_cu_a37f7335_27974cuda3std3__45__cpo3endE,@object
	.size		_ZN39_INTERNAL_ed2f1036_4_k_cu_a37f7335_27974cuda3std3__45__cpo3endE,(_ZN39_INTERNAL_ed2f1036_4_k_cu_a37f7335_27974cuda3std3__419piecewise_constructE - _ZN39_INTERNAL_ed2f1036_4_k_cu_a37f7335_27974cuda3std3__45__cpo3endE)
_ZN39_INTERNAL_ed2f1036_4_k_cu_a37f7335_27974cuda3std3__45__cpo3endE:
	.zero		1
	.type		_ZN39_INTERNAL_ed2f1036_4_k_cu_a37f7335_27974cuda3std3__419piecewise_constructE,@object
	.size		_ZN39_INTERNAL_ed2f1036_4_k_cu_a37f7335_27974cuda3std3__419piecewise_constructE,(_ZN39_INTERNAL_ed2f1036_4_k_cu_a37f7335_27974cuda3std3__45__cpo4cendE - _ZN39_INTERNAL_ed2f1036_4_k_cu_a37f7335_27974cuda3std3__419piecewise_constructE)
_ZN39_INTERNAL_ed2f1036_4_k_cu_a37f7335_27974cuda3std3__419piecewise_constructE:
	.zero		1
	.type		_ZN39_INTERNAL_ed2f1036_4_k_cu_a37f7335_27974cuda3std3__45__cpo4cendE,@object
	.size		_ZN39_INTERNAL_ed2f1036_4_k_cu_a37f7335_27974cuda3std3__45__cpo4cendE,(_ZN39_INTERNAL_ed2f1036_4_k_cu_a37f7335_27974cuda3std6ranges3__45__cpo4swapE - _ZN39_INTERNAL_ed2f1036_4_k_cu_a37f7335_27974cuda3std3__45__cpo4cendE)
_ZN39_INTERNAL_ed2f1036_4_k_cu_a37f7335_27974cuda3std3__45__cpo4cendE:
	.zero		1
	.type		_ZN39_INTERNAL_ed2f1036_4_k_cu_a37f7335_27974cuda3std6ranges3__45__cpo4swapE,@object
	.size		_ZN39_INTERNAL_ed2f1036_4_k_cu_a37f7335_27974cuda3std6ranges3__45__cpo4swapE,(.L_7 - _ZN39_INTERNAL_ed2f1036_4_k_cu_a37f7335_27974cuda3std6ranges3__45__cpo4swapE)
_ZN39_INTERNAL_ed2f1036_4_k_cu_a37f7335_27974cuda3std6ranges3__45__cpo4swapE:
	.zero		1
.L_7:


//--------------------- .nv.constant0._ZN7cutlass13device_kernelINS_4gemm6kernel13GemmUniversalIN4cute5tupleIJiiiiEEENS1_10collective13CollectiveMmaINS1_40MainloopSm90TmaGmmaWarpSpecializedSparseILi6ENS5_IJNS4_1CILi1EEESB_SB_EEENS1_35KernelTmaWarpSpecializedCooperativeEEENS5_IJNSA_ILi128EEENSA_ILi64EEESF_EEENS_6half_tENS5_IJNS4_6LayoutINS5_IJiNS5_IJNSA_ILi2EEEiEEEiEEENS5_IJlNS5_IJSB_SK_EEElEEEEENSJ_INS5_IJNS5_IJNS5_IJNSA_ILi8EEESK_NSA_ILi4EEEEEEiEEENS5_IJNS5_IJNSA_ILi16EEESK_SR_EEEiEEEiEEENS5_IJNS5_IJNS5_IJSF_SU_NSA_ILi2048EEEEEENSA_ILi8192EEEEEENS5_IJNS5_IJSB_NSA_ILi1024EEENSA_ILi32EEEEEElEEElEEEEEEEESI_NS5_IJlSB_lEEENS4_8TiledMMAINS4_8MMA_AtomIJNS4_4SM904GMMA6SPARSE26GMMA_64x64x32_F32F16F16_SSILNS1D_5MajorE0ELS1G_0ELNS1D_7ScaleInE1ELS1H_1ELNS1D_9SparseSelE0EEEEEENSJ_INS5_IJSK_SB_SB_EEENS5_IJSB_NSA_ILi0EEES1M_EEEEENS5_IJNS4_10UnderscoreES1P_S1P_EEEEENS4_13SM90_TMA_LOADENS4_14ComposedLayoutINS4_7SwizzleILi3ELi4ELi3EEENS4_25smem_sparse_ptr_flag_bitsILi2ELi16EEENSJ_INS5_IJNS5_IJSB_SQ_EEENS5_IJSK_SG_EEEEEENS5_IJNS5_IJS1M_SF_EEESN_EEEEEEEvNS4_8identityES1S_NS1T_IS1V_NS4_18smem_ptr_flag_bitsILi16EEENSJ_INS5_IJSQ_SG_EEENS5_IJSG_SB_EEEEEEEvS25_EENS_8epilogue10collective6detail29Sm90TmaWarpSpecializedAdapterINS2E_15DefaultEpilogueIfNS5_IJSB_llEEES2I_NS2D_6thread17LinearCombinationIfLi1EffLNS2J_9ScaleType4KindE0ELNS_15FloatRoundStyleE2EfEENS1_15EpilogueDefaultEEEEEvvEEEEvNT_6ParamsE --------------------------
	.section	.nv.constant0._ZN7cutlass13device_kernelINS_4gemm6kernel13GemmUniversalIN4cute5tupleIJiiiiEEENS1_10collective13CollectiveMmaINS1_40MainloopSm90TmaGmmaWarpSpecializedSparseILi6ENS5_IJNS4_1CILi1EEESB_SB_EEENS1_35KernelTmaWarpSpecializedCooperativeEEENS5_IJNSA_ILi128EEENSA_ILi64EEESF_EEENS_6half_tENS5_IJNS4_6LayoutINS5_IJiNS5_IJNSA_ILi2EEEiEEEiEEENS5_IJlNS5_IJSB_SK_EEElEEEEENSJ_INS5_IJNS5_IJNS5_IJNSA_ILi8EEESK_NSA_ILi4EEEEEEiEEENS5_IJNS5_IJNSA_ILi16EEESK_SR_EEEiEEEiEEENS5_IJNS5_IJNS5_IJSF_SU_NSA_ILi2048EEEEEENSA_ILi8192EEEEEENS5_IJNS5_IJSB_NSA_ILi1024EEENSA_ILi32EEEEEElEEElEEEEEEEESI_NS5_IJlSB_lEEENS4_8TiledMMAINS4_8MMA_AtomIJNS4_4SM904GMMA6SPARSE26GMMA_64x64x32_F32F16F16_SSILNS1D_5MajorE0ELS1G_0ELNS1D_7ScaleInE1ELS1H_1ELNS1D_9SparseSelE0EEEEEENSJ_INS5_IJSK_SB_SB_EEENS5_IJSB_NSA_ILi0EEES1M_EEEEENS5_IJNS4_10UnderscoreES1P_S1P_EEEEENS4_13SM90_TMA_LOADENS4_14ComposedLayoutINS4_7SwizzleILi3ELi4ELi3EEENS4_25smem_sparse_ptr_flag_bitsILi2ELi16EEENSJ_INS5_IJNS5_IJSB_SQ_EEENS5_IJSK_SG_EEEEEENS5_IJNS5_IJS1M_SF_EEESN_EEEEEEEvNS4_8identityES1S_NS1T_IS1V_NS4_18smem_ptr_flag_bitsILi16EEENSJ_INS5_IJSQ_SG_EEENS5_IJSG_SB_EEEEEEEvS25_EENS_8epilogue10collective6detail29Sm90TmaWarpSpecializedAdapterINS2E_15DefaultEpilogueIfNS5_IJSB_llEEES2I_NS2D_6thread17LinearCombinationIfLi1EffLNS2J_9ScaleType4KindE0ELNS_15FloatRoundStyleE2EfEENS1_15EpilogueDefaultEEEEEvvEEEEvNT_6ParamsE,"a",@progbits
	.sectionflags	@""
	.align	4
.nv.constant0._ZN7cutlass13device_kernelINS_4gemm6kernel13GemmUniversalIN4cute5tupleIJiiiiEEENS1_10collective13CollectiveMmaINS1_40MainloopSm90TmaGmmaWarpSpecializedSparseILi6ENS5_IJNS4_1CILi1EEESB_SB_EEENS1_35KernelTmaWarpSpecializedCooperativeEEENS5_IJNSA_ILi128EEENSA_ILi64EEESF_EEENS_6half_tENS5_IJNS4_6LayoutINS5_IJiNS5_IJNSA_ILi2EEEiEEEiEEENS5_IJlNS5_IJSB_SK_EEElEEEEENSJ_INS5_IJNS5_IJNS5_IJNSA_ILi8EEESK_NSA_ILi4EEEEEEiEEENS5_IJNS5_IJNSA_ILi16EEESK_SR_EEEiEEEiEEENS5_IJNS5_IJNS5_IJSF_SU_NSA_ILi2048EEEEEENSA_ILi8192EEEEEENS5_IJNS5_IJSB_NSA_ILi1024EEENSA_ILi32EEEEEElEEElEEEEEEEESI_NS5_IJlSB_lEEENS4_8TiledMMAINS4_8MMA_AtomIJNS4_4SM904GMMA6SPARSE26GMMA_64x64x32_F32F16F16_SSILNS1D_5MajorE0ELS1G_0ELNS1D_7ScaleInE1ELS1H_1ELNS1D_9SparseSelE0EEEEEENSJ_INS5_IJSK_SB_SB_EEENS5_IJSB_NSA_ILi0EEES1M_EEEEENS5_IJNS4_10UnderscoreES1P_S1P_EEEEENS4_13SM90_TMA_LOADENS4_14ComposedLayoutINS4_7SwizzleILi3ELi4ELi3EEENS4_25smem_sparse_ptr_flag_bitsILi2ELi16EEENSJ_INS5_IJNS5_IJSB_SQ_EEENS5_IJSK_SG_EEEEEENS5_IJNS5_IJS1M_SF_EEESN_EEEEEEEvNS4_8identityES1S_NS1T_IS1V_NS4_18smem_ptr_flag_bitsILi16EEENSJ_INS5_IJSQ_SG_EEENS5_IJSG_SB_EEEEEEEvS25_EENS_8epilogue10collective6detail29Sm90TmaWarpSpecializedAdapterINS2E_15DefaultEpilogueIfNS5_IJSB_llEEES2I_NS2D_6thread17LinearCombinationIfLi1EffLNS2J_9ScaleType4KindE0ELNS_15FloatRoundStyleE2EfEENS1_15EpilogueDefaultEEEEEvvEEEEvNT_6ParamsE:
	.zero		1920


//--------------------- SYMBOLS --------------------------

	.type		.nv.reservedSmem.offset0,@object
	.size		.nv.reservedSmem.offset0,0x4
